//
// Generated by NVIDIA NVVM Compiler
//
// Compiler Build ID: CL-36424714
// Cuda compilation tools, release 13.0, V13.0.88
// Based on NVVM 20.0.0
//

.version 9.0
.target sm_100
.address_size 64

	// .globl	_Z13init_D_from_cPfS_ii
// _ZZ10reduce_minPfiS_E2sf has been demoted

.visible .entry _Z13init_D_from_cPfS_ii(
	.param .u64 .ptr .align 1 _Z13init_D_from_cPfS_ii_param_0,
	.param .u64 .ptr .align 1 _Z13init_D_from_cPfS_ii_param_1,
	.param .u32 _Z13init_D_from_cPfS_ii_param_2,
	.param .u32 _Z13init_D_from_cPfS_ii_param_3
)
{
	.reg .pred 	%p<2>;
	.reg .b32 	%r<8>;
	.reg .b32 	%f<3>;
	.reg .b64 	%rd<9>;

	ld.param.u64 	%rd1, [_Z13init_D_from_cPfS_ii_param_0];
	ld.param.u64 	%rd2, [_Z13init_D_from_cPfS_ii_param_1];
	ld.param.u32 	%r2, [_Z13init_D_from_cPfS_ii_param_2];
	ld.param.u32 	%r3, [_Z13init_D_from_cPfS_ii_param_3];
	mov.u32 	%r4, %ctaid.x;
	mov.u32 	%r5, %ntid.x;
	mov.u32 	%r6, %tid.x;
	mad.lo.s32 	%r1, %r4, %r5, %r6;
	setp.ge.s32 	%p1, %r1, %r3;
	@%p1 bra 	$L__BB0_2;
	cvta.to.global.u64 	%rd3, %rd1;
	cvta.to.global.u64 	%rd4, %rd2;
	mul.wide.s32 	%rd5, %r1, 4;
	add.s64 	%rd6, %rd3, %rd5;
	ld.global.f32 	%f1, [%rd6];
	neg.f32 	%f2, %f1;
	mad.lo.s32 	%r7, %r1, %r2, %r1;
	mul.wide.s32 	%rd7, %r7, 4;
	add.s64 	%rd8, %rd4, %rd7;
	st.global.f32 	[%rd8], %f2;
$L__BB0_2:
	ret;

}
	// .globl	_Z13init_D_from_APfS_ii
.visible .entry _Z13init_D_from_APfS_ii(
	.param .u64 .ptr .align 1 _Z13init_D_from_APfS_ii_param_0,
	.param .u64 .ptr .align 1 _Z13init_D_from_APfS_ii_param_1,
	.param .u32 _Z13init_D_from_APfS_ii_param_2,
	.param .u32 _Z13init_D_from_APfS_ii_param_3
)
{
	.reg .pred 	%p<4>;
	.reg .b32 	%r<14>;
	.reg .b32 	%f<2>;
	.reg .b64 	%rd<12>;

	ld.param.u64 	%rd1, [_Z13init_D_from_APfS_ii_param_0];
	ld.param.u64 	%rd2, [_Z13init_D_from_APfS_ii_param_1];
	ld.param.u32 	%r3, [_Z13init_D_from_APfS_ii_param_2];
	ld.param.u32 	%r4, [_Z13init_D_from_APfS_ii_param_3];
	mov.u32 	%r5, %ctaid.y;
	mov.u32 	%r6, %ntid.y;
	mov.u32 	%r7, %tid.y;
	mad.lo.s32 	%r1, %r5, %r6, %r7;
	mov.u32 	%r8, %ctaid.x;
	mov.u32 	%r9, %ntid.x;
	mov.u32 	%r10, %tid.x;
	mad.lo.s32 	%r2, %r8, %r9, %r10;
	setp.ge.s32 	%p1, %r1, %r3;
	setp.ge.s32 	%p2, %r2, %r4;
	or.pred  	%p3, %p1, %p2;
	@%p3 bra 	$L__BB1_2;
	cvta.to.global.u64 	%rd3, %rd1;
	cvta.to.global.u64 	%rd4, %rd2;
	mul.lo.s32 	%r11, %r3, %r2;
	add.s32 	%r12, %r11, %r1;
	mul.wide.s32 	%rd5, %r12, 4;
	add.s64 	%rd6, %rd3, %rd5;
	ld.global.f32 	%f1, [%rd6];
	add.s32 	%r13, %r11, %r2;
	cvt.s64.s32 	%rd7, %r13;
	cvt.u64.u32 	%rd8, %r1;
	add.s64 	%rd9, %rd8, %rd7;
	shl.b64 	%rd10, %rd9, 2;
	add.s64 	%rd11, %rd4, %rd10;
	st.global.f32 	[%rd11+4], %f1;
$L__BB1_2:
	ret;

}
	// .globl	_Z6init_IPfi
.visible .entry _Z6init_IPfi(
	.param .u64 .ptr .align 1 _Z6init_IPfi_param_0,
	.param .u32 _Z6init_IPfi_param_1
)
{
	.reg .pred 	%p<3>;
	.reg .b32 	%r<12>;
	.reg .b32 	%f<2>;
	.reg .b64 	%rd<5>;

	ld.param.u64 	%rd1, [_Z6init_IPfi_param_0];
	ld.param.u32 	%r3, [_Z6init_IPfi_param_1];
	mov.u32 	%r4, %ctaid.y;
	mov.u32 	%r5, %ntid.y;
	mov.u32 	%r6, %tid.y;
	mad.lo.s32 	%r1, %r4, %r5, %r6;
	mov.u32 	%r7, %ctaid.x;
	mov.u32 	%r8, %ntid.x;
	mov.u32 	%r9, %tid.x;
	mad.lo.s32 	%r2, %r7, %r8, %r9;
	max.s32 	%r10, %r1, %r2;
	setp.ge.s32 	%p1, %r10, %r3;
	@%p1 bra 	$L__BB2_2;
	cvta.to.global.u64 	%rd2, %rd1;
	setp.eq.s32 	%p2, %r1, %r2;
	selp.f32 	%f1, 0f3F800000, 0f00000000, %p2;
	mad.lo.s32 	%r11, %r3, %r2, %r1;
	mul.wide.s32 	%rd3, %r11, 4;
	add.s64 	%rd4, %rd2, %rd3;
	st.global.f32 	[%rd4], %f1;
$L__BB2_2:
	ret;

}
	// .globl	_Z10init_b_ixsPiii
.visible .entry _Z10init_b_ixsPiii(
	.param .u64 .ptr .align 1 _Z10init_b_ixsPiii_param_0,
	.param .u32 _Z10init_b_ixsPiii_param_1,
	.param .u32 _Z10init_b_ixsPiii_param_2
)
{
	.reg .pred 	%p<2>;
	.reg .b32 	%r<9>;
	.reg .b64 	%rd<5>;

	ld.param.u64 	%rd1, [_Z10init_b_ixsPiii_param_0];
	ld.param.u32 	%r2, [_Z10init_b_ixsPiii_param_1];
	ld.param.u32 	%r3, [_Z10init_b_ixsPiii_param_2];
	mov.u32 	%r4, %ctaid.x;
	mov.u32 	%r5, %ntid.x;
	mov.u32 	%r6, %tid.x;
	mad.lo.s32 	%r1, %r4, %r5, %r6;
	setp.ge.s32 	%p1, %r1, %r2;
	@%p1 bra 	$L__BB3_2;
	cvta.to.global.u64 	%rd2, %rd1;
	sub.s32 	%r7, %r1, %r2;
	add.s32 	%r8, %r7, %r3;
	mul.wide.s32 	%rd3, %r1, 4;
	add.s64 	%rd4, %rd2, %rd3;
	st.global.u32 	[%rd4], %r8;
$L__BB3_2:
	ret;

}
	// .globl	_Z17init_phase1_costsPfii
.visible .entry _Z17init_phase1_costsPfii(
	.param .u64 .ptr .align 1 _Z17init_phase1_costsPfii_param_0,
	.param .u32 _Z17init_phase1_costsPfii_param_1,
	.param .u32 _Z17init_phase1_costsPfii_param_2
)
{
	.reg .pred 	%p<3>;
	.reg .b32 	%r<7>;
	.reg .b32 	%f<2>;
	.reg .b64 	%rd<5>;

	ld.param.u64 	%rd1, [_Z17init_phase1_costsPfii_param_0];
	ld.param.u32 	%r3, [_Z17init_phase1_costsPfii_param_1];
	ld.param.u32 	%r2, [_Z17init_phase1_costsPfii_param_2];
	mov.u32 	%r4, %ctaid.x;
	mov.u32 	%r5, %ntid.x;
	mov.u32 	%r6, %tid.x;
	mad.lo.s32 	%r1, %r4, %r5, %r6;
	setp.ge.s32 	%p1, %r1, %r3;
	@%p1 bra 	$L__BB4_2;
	cvta.to.global.u64 	%rd2, %rd1;
	setp.lt.s32 	%p2, %r1, %r2;
	selp.f32 	%f1, 0f00000000, 0fBF800000, %p2;
	mul.wide.s32 	%rd3, %r1, 4;
	add.s64 	%rd4, %rd2, %rd3;
	st.global.f32 	[%rd4], %f1;
$L__BB4_2:
	ret;

}
	// .globl	_Z21update_c_b_from_basisPfS_Pii
.visible .entry _Z21update_c_b_from_basisPfS_Pii(
	.param .u64 .ptr .align 1 _Z21update_c_b_from_basisPfS_Pii_param_0,
	.param .u64 .ptr .align 1 _Z21update_c_b_from_basisPfS_Pii_param_1,
	.param .u64 .ptr .align 1 _Z21update_c_b_from_basisPfS_Pii_param_2,
	.param .u32 _Z21update_c_b_from_basisPfS_Pii_param_3
)
{
	.reg .pred 	%p<2>;
	.reg .b32 	%r<7>;
	.reg .b32 	%f<2>;
	.reg .b64 	%rd<12>;

	ld.param.u64 	%rd1, [_Z21update_c_b_from_basisPfS_Pii_param_0];
	ld.param.u64 	%rd2, [_Z21update_c_b_from_basisPfS_Pii_param_1];
	ld.param.u64 	%rd3, [_Z21update_c_b_from_basisPfS_Pii_param_2];
	ld.param.u32 	%r2, [_Z21update_c_b_from_basisPfS_Pii_param_3];
	mov.u32 	%r3, %ctaid.x;
	mov.u32 	%r4, %ntid.x;
	mov.u32 	%r5, %tid.x;
	mad.lo.s32 	%r1, %r3, %r4, %r5;
	setp.ge.s32 	%p1, %r1, %r2;
	@%p1 bra 	$L__BB5_2;
	cvta.to.global.u64 	%rd4, %rd3;
	cvta.to.global.u64 	%rd5, %rd2;
	cvta.to.global.u64 	%rd6, %rd1;
	mul.wide.s32 	%rd7, %r1, 4;
	add.s64 	%rd8, %rd4, %rd7;
	ld.global.u32 	%r6, [%rd8];
	mul.wide.s32 	%rd9, %r6, 4;
	add.s64 	%rd10, %rd5, %rd9;
	ld.global.f32 	%f1, [%rd10];
	add.s64 	%rd11, %rd6, %rd7;
	st.global.f32 	[%rd11], %f1;
$L__BB5_2:
	ret;

}
	// .globl	_Z21extract_basis_columnsPfPiS_ii
.visible .entry _Z21extract_basis_columnsPfPiS_ii(
	.param .u64 .ptr .align 1 _Z21extract_basis_columnsPfPiS_ii_param_0,
	.param .u64 .ptr .align 1 _Z21extract_basis_columnsPfPiS_ii_param_1,
	.param .u64 .ptr .align 1 _Z21extract_basis_columnsPfPiS_ii_param_2,
	.param .u32 _Z21extract_basis_columnsPfPiS_ii_param_3,
	.param .u32 _Z21extract_basis_columnsPfPiS_ii_param_4
)
{
	.reg .pred 	%p<4>;
	.reg .b32 	%r<18>;
	.reg .b32 	%f<3>;
	.reg .b64 	%rd<15>;

	ld.param.u64 	%rd2, [_Z21extract_basis_columnsPfPiS_ii_param_0];
	ld.param.u64 	%rd3, [_Z21extract_basis_columnsPfPiS_ii_param_1];
	ld.param.u64 	%rd4, [_Z21extract_basis_columnsPfPiS_ii_param_2];
	ld.param.u32 	%r5, [_Z21extract_basis_columnsPfPiS_ii_param_3];
	ld.param.u32 	%r6, [_Z21extract_basis_columnsPfPiS_ii_param_4];
	cvta.to.global.u64 	%rd1, %rd4;
	mov.u32 	%r7, %ctaid.y;
	mov.u32 	%r8, %ntid.y;
	mov.u32 	%r9, %tid.y;
	mad.lo.s32 	%r1, %r7, %r8, %r9;
	mov.u32 	%r10, %ctaid.x;
	mov.u32 	%r11, %ntid.x;
	mov.u32 	%r12, %tid.x;
	mad.lo.s32 	%r2, %r10, %r11, %r12;
	max.s32 	%r13, %r1, %r2;
	setp.ge.s32 	%p1, %r13, %r5;
	@%p1 bra 	$L__BB6_4;
	cvta.to.global.u64 	%rd5, %rd3;
	mul.wide.s32 	%rd6, %r2, 4;
	add.s64 	%rd7, %rd5, %rd6;
	ld.global.u32 	%r3, [%rd7];
	sub.s32 	%r4, %r6, %r5;
	setp.ge.s32 	%p2, %r3, %r4;
	@%p2 bra 	$L__BB6_3;
	mad.lo.s32 	%r16, %r3, %r5, %r1;
	cvta.to.global.u64 	%rd10, %rd2;
	mul.wide.s32 	%rd11, %r16, 4;
	add.s64 	%rd12, %rd10, %rd11;
	ld.global.f32 	%f2, [%rd12];
	mad.lo.s32 	%r17, %r5, %r2, %r1;
	mul.wide.s32 	%rd13, %r17, 4;
	add.s64 	%rd14, %rd1, %rd13;
	st.global.f32 	[%rd14], %f2;
	bra.uni 	$L__BB6_4;
$L__BB6_3:
	sub.s32 	%r14, %r3, %r4;
	setp.eq.s32 	%p3, %r1, %r14;
	selp.f32 	%f1, 0f3F800000, 0f00000000, %p3;
	mad.lo.s32 	%r15, %r5, %r2, %r1;
	mul.wide.s32 	%rd8, %r15, 4;
	add.s64 	%rd9, %rd1, %rd8;
	st.global.f32 	[%rd9], %f1;
$L__BB6_4:
	ret;

}
	// .globl	_Z10reduce_minPfiS_
.visible .entry _Z10reduce_minPfiS_(
	.param .u64 .ptr .align 1 _Z10reduce_minPfiS__param_0,
	.param .u32 _Z10reduce_minPfiS__param_1,
	.param .u64 .ptr .align 1 _Z10reduce_minPfiS__param_2
)
{
	.reg .pred 	%p<7>;
	.reg .b32 	%r<14>;
	.reg .b32 	%f<9>;
	.reg .b64 	%rd<9>;
	// demoted variable
	.shared .align 4 .b8 _ZZ10reduce_minPfiS_E2sf[1024];
	ld.param.u64 	%rd1, [_Z10reduce_minPfiS__param_0];
	ld.param.u32 	%r8, [_Z10reduce_minPfiS__param_1];
	ld.param.u64 	%rd2, [_Z10reduce_minPfiS__param_2];
	mov.u32 	%r1, %tid.x;
	mov.u32 	%r2, %ctaid.x;
	mov.u32 	%r13, %ntid.x;
	mad.lo.s32 	%r4, %r2, %r13, %r1;
	setp.ge.s32 	%p1, %r4, %r8;
	mov.f32 	%f8, 0f7F800000;
	@%p1 bra 	$L__BB7_2;
	cvta.to.global.u64 	%rd3, %rd1;
	mul.wide.s32 	%rd4, %r4, 4;
	add.s64 	%rd5, %rd3, %rd4;
	ld.global.f32 	%f8, [%rd5];
$L__BB7_2:
	shl.b32 	%r9, %r1, 2;
	mov.u32 	%r10, _ZZ10reduce_minPfiS_E2sf;
	add.s32 	%r5, %r10, %r9;
	st.shared.f32 	[%r5], %f8;
	bar.sync 	0;
	setp.lt.u32 	%p2, %r13, 2;
	@%p2 bra 	$L__BB7_6;
$L__BB7_3:
	shr.u32 	%r7, %r13, 1;
	setp.ge.u32 	%p3, %r1, %r7;
	@%p3 bra 	$L__BB7_5;
	ld.shared.f32 	%f4, [%r5];
	shl.b32 	%r11, %r7, 2;
	add.s32 	%r12, %r5, %r11;
	ld.shared.f32 	%f5, [%r12];
	setp.gt.f32 	%p4, %f4, %f5;
	selp.f32 	%f6, %f5, %f4, %p4;
	st.shared.f32 	[%r5], %f6;
$L__BB7_5:
	bar.sync 	0;
	setp.gt.u32 	%p5, %r13, 3;
	mov.u32 	%r13, %r7;
	@%p5 bra 	$L__BB7_3;
$L__BB7_6:
	setp.ne.s32 	%p6, %r1, 0;
	@%p6 bra 	$L__BB7_8;
	ld.shared.f32 	%f7, [_ZZ10reduce_minPfiS_E2sf];
	cvta.to.global.u64 	%rd6, %rd2;
	mul.wide.u32 	%rd7, %r2, 4;
	add.s64 	%rd8, %rd6, %rd7;
	st.global.f32 	[%rd8], %f7;
$L__BB7_8:
	ret;

}
	// .globl	_Z6get_ixPfiPiS_
.visible .entry _Z6get_ixPfiPiS_(
	.param .u64 .ptr .align 1 _Z6get_ixPfiPiS__param_0,
	.param .u32 _Z6get_ixPfiPiS__param_1,
	.param .u64 .ptr .align 1 _Z6get_ixPfiPiS__param_2,
	.param .u64 .ptr .align 1 _Z6get_ixPfiPiS__param_3
)
{
	.reg .pred 	%p<3>;
	.reg .b32 	%r<7>;
	.reg .b32 	%f<3>;
	.reg .b64 	%rd<9>;

	ld.param.u64 	%rd1, [_Z6get_ixPfiPiS__param_0];
	ld.param.u32 	%r2, [_Z6get_ixPfiPiS__param_1];
	ld.param.u64 	%rd2, [_Z6get_ixPfiPiS__param_2];
	ld.param.u64 	%rd3, [_Z6get_ixPfiPiS__param_3];
	mov.u32 	%r3, %ctaid.x;
	mov.u32 	%r4, %ntid.x;
	mov.u32 	%r5, %tid.x;
	mad.lo.s32 	%r1, %r3, %r4, %r5;
	setp.ge.s32 	%p1, %r1, %r2;
	@%p1 bra 	$L__BB8_3;
	cvta.to.global.u64 	%rd4, %rd3;
	cvta.to.global.u64 	%rd5, %rd1;
	ld.global.f32 	%f1, [%rd4];
	mul.wide.s32 	%rd6, %r1, 4;
	add.s64 	%rd7, %rd5, %rd6;
	ld.global.f32 	%f2, [%rd7];
	setp.neu.f32 	%p2, %f2, %f1;
	@%p2 bra 	$L__BB8_3;
	cvta.to.global.u64 	%rd8, %rd2;
	atom.relaxed.global.cas.b32 	%r6, [%rd8], -1, %r1;
$L__BB8_3:
	ret;

}
	// .globl	_Z13compute_thetaPfS_S_PiiS0_
.visible .entry _Z13compute_thetaPfS_S_PiiS0_(
	.param .u64 .ptr .align 1 _Z13compute_thetaPfS_S_PiiS0__param_0,
	.param .u64 .ptr .align 1 _Z13compute_thetaPfS_S_PiiS0__param_1,
	.param .u64 .ptr .align 1 _Z13compute_thetaPfS_S_PiiS0__param_2,
	.param .u64 .ptr .align 1 _Z13compute_thetaPfS_S_PiiS0__param_3,
	.param .u32 _Z13compute_thetaPfS_S_PiiS0__param_4,
	.param .u64 .ptr .align 1 _Z13compute_thetaPfS_S_PiiS0__param_5
)
{
	.reg .pred 	%p<5>;
	.reg .b32 	%r<9>;
	.reg .b32 	%f<8>;
	.reg .b64 	%rd<18>;

	ld.param.u64 	%rd2, [_Z13compute_thetaPfS_S_PiiS0__param_0];
	ld.param.u64 	%rd3, [_Z13compute_thetaPfS_S_PiiS0__param_1];
	ld.param.u64 	%rd4, [_Z13compute_thetaPfS_S_PiiS0__param_2];
	ld.param.u64 	%rd5, [_Z13compute_thetaPfS_S_PiiS0__param_3];
	ld.param.u32 	%r2, [_Z13compute_thetaPfS_S_PiiS0__param_4];
	ld.param.u64 	%rd6, [_Z13compute_thetaPfS_S_PiiS0__param_5];
	mov.u32 	%r3, %ctaid.x;
	mov.u32 	%r4, %ntid.x;
	mov.u32 	%r5, %tid.x;
	mad.lo.s32 	%r1, %r3, %r4, %r5;
	setp.ge.s32 	%p1, %r1, %r2;
	@%p1 bra 	$L__BB9_4;
	cvta.to.global.u64 	%rd7, %rd3;
	cvta.to.global.u64 	%rd8, %rd5;
	mul.wide.s32 	%rd9, %r1, 4;
	add.s64 	%rd1, %rd7, %rd9;
	ld.global.f32 	%f1, [%rd1];
	setp.leu.f32 	%p2, %f1, 0f358637BD;
	setp.gt.f32 	%p3, %f1, 0f358637BD;
	selp.u32 	%r6, 1, 0, %p3;
	add.s64 	%rd10, %rd8, %rd9;
	st.global.u32 	[%rd10], %r6;
	mov.f32 	%f7, 0f7F800000;
	@%p2 bra 	$L__BB9_3;
	cvta.to.global.u64 	%rd11, %rd2;
	add.s64 	%rd13, %rd11, %rd9;
	ld.global.f32 	%f5, [%rd13];
	ld.global.f32 	%f6, [%rd1];
	div.rn.f32 	%f7, %f5, %f6;
$L__BB9_3:
	cvta.to.global.u64 	%rd14, %rd4;
	add.s64 	%rd16, %rd14, %rd9;
	st.global.f32 	[%rd16], %f7;
	cvta.to.global.u64 	%rd17, %rd6;
	setp.lt.f32 	%p4, %f1, 0fB58637BD;
	selp.u32 	%r7, 1, 0, %p4;
	atom.global.add.u32 	%r8, [%rd17], %r7;
$L__BB9_4:
	ret;

}
	// .globl	_Z13compute_new_EPfS_iif
.visible .entry _Z13compute_new_EPfS_iif(
	.param .u64 .ptr .align 1 _Z13compute_new_EPfS_iif_param_0,
	.param .u64 .ptr .align 1 _Z13compute_new_EPfS_iif_param_1,
	.param .u32 _Z13compute_new_EPfS_iif_param_2,
	.param .u32 _Z13compute_new_EPfS_iif_param_3,
	.param .f32 _Z13compute_new_EPfS_iif_param_4
)
{
	.reg .pred 	%p<3>;
	.reg .b32 	%r<8>;
	.reg .b32 	%f<8>;
	.reg .b64 	%rd<9>;

	ld.param.u64 	%rd1, [_Z13compute_new_EPfS_iif_param_0];
	ld.param.u64 	%rd2, [_Z13compute_new_EPfS_iif_param_1];
	ld.param.u32 	%r2, [_Z13compute_new_EPfS_iif_param_2];
	ld.param.u32 	%r3, [_Z13compute_new_EPfS_iif_param_3];
	ld.param.f32 	%f3, [_Z13compute_new_EPfS_iif_param_4];
	mov.u32 	%r4, %ctaid.x;
	mov.u32 	%r5, %ntid.x;
	mov.u32 	%r6, %tid.x;
	mad.lo.s32 	%r1, %r4, %r5, %r6;
	setp.ge.s32 	%p1, %r1, %r2;
	@%p1 bra 	$L__BB10_4;
	setp.eq.s32 	%p2, %r1, %r3;
	mov.f32 	%f7, 0f3F800000;
	@%p2 bra 	$L__BB10_3;
	cvta.to.global.u64 	%rd3, %rd2;
	mul.wide.s32 	%rd4, %r1, 4;
	add.s64 	%rd5, %rd3, %rd4;
	ld.global.f32 	%f5, [%rd5];
	neg.f32 	%f7, %f5;
$L__BB10_3:
	div.rn.f32 	%f6, %f7, %f3;
	mad.lo.s32 	%r7, %r3, %r2, %r1;
	cvta.to.global.u64 	%rd6, %rd1;
	mul.wide.s32 	%rd7, %r7, 4;
	add.s64 	%rd8, %rd6, %rd7;
	st.global.f32 	[%rd8], %f6;
$L__BB10_4:
	ret;

}


// ===== COMPILED SASS (sm_100) =====

	.target	sm_100

	.elftype	@"ET_EXEC"


//--------------------- .note.nv.tkinfo           --------------------------
	.section	.note.nv.tkinfo,"",@"SHT_NOTE"
	.sectionflags	@"SHF_NOTE_NV_TKINFO"
	.tkinfo
        /*0018*/ 	.word	0x00000002
        /*0030*/ 	.string	""
        /*0030*/ 	.string	"ptxas"
        /*0030*/ 	.string	"Cuda compilation tools, release 13.0, V13.0.88"
        /*0030*/ 	.string	"Build cuda_13.0.r13.0/compiler.36424714_0"
        /*0030*/ 	.string	"-arch sm_100 -m 64 "



//--------------------- .note.nv.cuinfo           --------------------------
	.section	.note.nv.cuinfo,"",@"SHT_NOTE"
	.sectionflags	@"SHF_NOTE_NV_CUINFO"
        /*0018*/ 	.short	0x0002
        /*001a*/ 	.short	0x0064
        /*001c*/ 	.short	0x0082
	.zero		2


//--------------------- .nv.info                  --------------------------
	.section	.nv.info,"",@"SHT_CUDA_INFO"
	.align	4


	//----- nvinfo : EIATTR_REGCOUNT
	.align		4
        /*0000*/ 	.byte	0x04, 0x2f
        /*0002*/ 	.short	(.L_1 - .L_0)
	.align		4
.L_0:
        /*0004*/ 	.word	index@(_Z13init_D_from_cPfS_ii)
        /*0008*/ 	.word	0x0000000a


	//----- nvinfo : EIATTR_FRAME_SIZE
	.align		4
.L_1:
        /*000c*/ 	.byte	0x04, 0x11
        /*000e*/ 	.short	(.L_3 - .L_2)
	.align		4
.L_2:
        /*0010*/ 	.word	index@(_Z13init_D_from_cPfS_ii)
        /*0014*/ 	.word	0x00000000


	//----- nvinfo : EIATTR_REGCOUNT
	.align		4
.L_3:
        /*0018*/ 	.byte	0x04, 0x2f
        /*001a*/ 	.short	(.L_5 - .L_4)
	.align		4
.L_4:
        /*001c*/ 	.word	index@(_Z13init_D_from_APfS_ii)
        /*0020*/ 	.word	0x0000000a


	//----- nvinfo : EIATTR_FRAME_SIZE
	.align		4
.L_5:
        /*0024*/ 	.byte	0x04, 0x11
        /*0026*/ 	.short	(.L_7 - .L_6)
	.align		4
.L_6:
        /*0028*/ 	.word	index@(_Z13init_D_from_APfS_ii)
        /*002c*/ 	.word	0x00000000


	//----- nvinfo : EIATTR_REGCOUNT
	.align		4
.L_7:
        /*0030*/ 	.byte	0x04, 0x2f
        /*0032*/ 	.short	(.L_9 - .L_8)
	.align		4
.L_8:
        /*0034*/ 	.word	index@(_Z6init_IPfi)
        /*0038*/ 	.word	0x0000000a


	//----- nvinfo : EIATTR_FRAME_SIZE
	.align		4
.L_9:
        /*003c*/ 	.byte	0x04, 0x11
        /*003e*/ 	.short	(.L_11 - .L_10)
	.align		4
.L_10:
        /*0040*/ 	.word	index@(_Z6init_IPfi)
        /*0044*/ 	.word	0x00000000


	//----- nvinfo : EIATTR_REGCOUNT
	.align		4
.L_11:
        /*0048*/ 	.byte	0x04, 0x2f
        /*004a*/ 	.short	(.L_13 - .L_12)
	.align		4
.L_12:
        /*004c*/ 	.word	index@(_Z10init_b_ixsPiii)
        /*0050*/ 	.word	0x0000000a


	//----- nvinfo : EIATTR_FRAME_SIZE
	.align		4
.L_13:
        /*0054*/ 	.byte	0x04, 0x11
        /*0056*/ 	.short	(.L_15 - .L_14)
	.align		4
.L_14:
        /*0058*/ 	.word	index@(_Z10init_b_ixsPiii)
        /*005c*/ 	.word	0x00000000


	//----- nvinfo : EIATTR_REGCOUNT
	.align		4
.L_15:
        /*0060*/ 	.byte	0x04, 0x2f
        /*0062*/ 	.short	(.L_17 - .L_16)
	.align		4
.L_16:
        /*0064*/ 	.word	index@(_Z17init_phase1_costsPfii)
        /*0068*/ 	.word	0x00000008


	//----- nvinfo : EIATTR_FRAME_SIZE
	.align		4
.L_17:
        /*006c*/ 	.byte	0x04, 0x11
        /*006e*/ 	.short	(.L_19 - .L_18)
	.align		4
.L_18:
        /*0070*/ 	.word	index@(_Z17init_phase1_costsPfii)
        /*0074*/ 	.word	0x00000000


	//----- nvinfo : EIATTR_REGCOUNT
	.align		4
.L_19:
        /*0078*/ 	.byte	0x04, 0x2f
        /*007a*/ 	.short	(.L_21 - .L_20)
	.align		4
.L_20:
        /*007c*/ 	.word	index@(_Z21update_c_b_from_basisPfS_Pii)
        /*0080*/ 	.word	0x0000000c


	//----- nvinfo : EIATTR_FRAME_SIZE
	.align		4
.L_21:
        /*0084*/ 	.byte	0x04, 0x11
        /*0086*/ 	.short	(.L_23 - .L_22)
	.align		4
.L_22:
        /*0088*/ 	.word	index@(_Z21update_c_b_from_basisPfS_Pii)
        /*008c*/ 	.word	0x00000000


	//----- nvinfo : EIATTR_REGCOUNT
	.align		4
.L_23:
        /*0090*/ 	.byte	0x04, 0x2f
        /*0092*/ 	.short	(.L_25 - .L_24)
	.align		4
.L_24:
        /*0094*/ 	.word	index@(_Z21extract_basis_columnsPfPiS_ii)
        /*0098*/ 	.word	0x0000000a


	//----- nvinfo : EIATTR_FRAME_SIZE
	.align		4
.L_25:
        /*009c*/ 	.byte	0x04, 0x11
        /*009e*/ 	.short	(.L_27 - .L_26)
	.align		4
.L_26:
        /*00a0*/ 	.word	index@(_Z21extract_basis_columnsPfPiS_ii)
        /*00a4*/ 	.word	0x00000000


	//----- nvinfo : EIATTR_REGCOUNT
	.align		4
.L_27:
        /*00a8*/ 	.byte	0x04, 0x2f
        /*00aa*/ 	.short	(.L_29 - .L_28)
	.align		4
.L_28:
        /*00ac*/ 	.word	index@(_Z10reduce_minPfiS_)
        /*00b0*/ 	.word	0x0000000a


	//----- nvinfo : EIATTR_FRAME_SIZE
	.align		4
.L_29:
        /*00b4*/ 	.byte	0x04, 0x11
        /*00b6*/ 	.short	(.L_31 - .L_30)
	.align		4
.L_30:
        /*00b8*/ 	.word	index@(_Z10reduce_minPfiS_)
        /*00bc*/ 	.word	0x00000000


	//----- nvinfo : EIATTR_REGCOUNT
	.align		4
.L_31:
        /*00c0*/ 	.byte	0x04, 0x2f
        /*00c2*/ 	.short	(.L_33 - .L_32)
	.align		4
.L_32:
        /*00c4*/ 	.word	index@(_Z6get_ixPfiPiS_)
        /*00c8*/ 	.word	0x0000000a


	//----- nvinfo : EIATTR_FRAME_SIZE
	.align		4
.L_33:
        /*00cc*/ 	.byte	0x04, 0x11
        /*00ce*/ 	.short	(.L_35 - .L_34)
	.align		4
.L_34:
        /*00d0*/ 	.word	index@(_Z6get_ixPfiPiS_)
        /*00d4*/ 	.word	0x00000000


	//----- nvinfo : EIATTR_REGCOUNT
	.align		4
.L_35:
        /*00d8*/ 	.byte	0x04, 0x2f
        /*00da*/ 	.short	(.L_37 - .L_36)
	.align		4
.L_36:
        /*00dc*/ 	.word	index@(_Z13compute_thetaPfS_S_PiiS0_)
        /*00e0*/ 	.word	0x00000012


	//----- nvinfo : EIATTR_FRAME_SIZE
	.align		4
.L_37:
        /*00e4*/ 	.byte	0x04, 0x11
        /*00e6*/ 	.short	(.L_39 - .L_38)
	.align		4
.L_38:
        /*00e8*/ 	.word	index@($__internal_1_$__cuda_sm3x_div_rn_noftz_f32_slowpath)
        /*00ec*/ 	.word	0x00000000


	//----- nvinfo : EIATTR_FRAME_SIZE
	.align		4
.L_39:
        /*00f0*/ 	.byte	0x04, 0x11
        /*00f2*/ 	.short	(.L_41 - .L_40)
	.align		4
.L_40:
        /*00f4*/ 	.word	index@(_Z13compute_thetaPfS_S_PiiS0_)
        /*00f8*/ 	.word	0x00000000


	//----- nvinfo : EIATTR_REGCOUNT
	.align		4
.L_41:
        /*00fc*/ 	.byte	0x04, 0x2f
        /*00fe*/ 	.short	(.L_43 - .L_42)
	.align		4
.L_42:
        /*0100*/ 	.word	index@(_Z13compute_new_EPfS_iif)
        /*0104*/ 	.word	0x0000000f


	//----- nvinfo : EIATTR_FRAME_SIZE
	.align		4
.L_43:
        /*0108*/ 	.byte	0x04, 0x11
        /*010a*/ 	.short	(.L_45 - .L_44)
	.align		4
.L_44:
        /*010c*/ 	.word	index@($__internal_0_$__cuda_sm3x_div_rn_noftz_f32_slowpath)
        /*0110*/ 	.word	0x00000000


	//----- nvinfo : EIATTR_FRAME_SIZE
	.align		4
.L_45:
        /*0114*/ 	.byte	0x04, 0x11
        /*0116*/ 	.short	(.L_47 - .L_46)
	.align		4
.L_46:
        /*0118*/ 	.word	index@(_Z13compute_new_EPfS_iif)
        /*011c*/ 	.word	0x00000000


	//----- nvinfo : EIATTR_MIN_STACK_SIZE
	.align		4
.L_47:
        /*0120*/ 	.byte	0x04, 0x12
        /*0122*/ 	.short	(.L_49 - .L_48)
	.align		4
.L_48:
        /*0124*/ 	.word	index@(_Z13compute_new_EPfS_iif)
        /*0128*/ 	.word	0x00000000


	//----- nvinfo : EIATTR_MIN_STACK_SIZE
	.align		4
.L_49:
        /*012c*/ 	.byte	0x04, 0x12
        /*012e*/ 	.short	(.L_51 - .L_50)
	.align		4
.L_50:
        /*0130*/ 	.word	index@(_Z13compute_thetaPfS_S_PiiS0_)
        /*0134*/ 	.word	0x00000000


	//----- nvinfo : EIATTR_MIN_STACK_SIZE
	.align		4
.L_51:
        /*0138*/ 	.byte	0x04, 0x12
        /*013a*/ 	.short	(.L_53 - .L_52)
	.align		4
.L_52:
        /*013c*/ 	.word	index@(_Z6get_ixPfiPiS_)
        /*0140*/ 	.word	0x00000000


	//----- nvinfo : EIATTR_MIN_STACK_SIZE
	.align		4
.L_53:
        /*0144*/ 	.byte	0x04, 0x12
        /*0146*/ 	.short	(.L_55 - .L_54)
	.align		4
.L_54:
        /*0148*/ 	.word	index@(_Z10reduce_minPfiS_)
        /*014c*/ 	.word	0x00000000


	//----- nvinfo : EIATTR_MIN_STACK_SIZE
	.align		4
.L_55:
        /*0150*/ 	.byte	0x04, 0x12
        /*0152*/ 	.short	(.L_57 - .L_56)
	.align		4
.L_56:
        /*0154*/ 	.word	index@(_Z21extract_basis_columnsPfPiS_ii)
        /*0158*/ 	.word	0x00000000


	//----- nvinfo : EIATTR_MIN_STACK_SIZE
	.align		4
.L_57:
        /*015c*/ 	.byte	0x04, 0x12
        /*015e*/ 	.short	(.L_59 - .L_58)
	.align		4
.L_58:
        /*0160*/ 	.word	index@(_Z21update_c_b_from_basisPfS_Pii)
        /*0164*/ 	.word	0x00000000


	//----- nvinfo : EIATTR_MIN_STACK_SIZE
	.align		4
.L_59:
        /*0168*/ 	.byte	0x04, 0x12
        /*016a*/ 	.short	(.L_61 - .L_60)
	.align		4
.L_60:
        /*016c*/ 	.word	index@(_Z17init_phase1_costsPfii)
        /*0170*/ 	.word	0x00000000


	//----- nvinfo : EIATTR_MIN_STACK_SIZE
	.align		4
.L_61:
        /*0174*/ 	.byte	0x04, 0x12
        /*0176*/ 	.short	(.L_63 - .L_62)
	.align		4
.L_62:
        /*0178*/ 	.word	index@(_Z10init_b_ixsPiii)
        /*017c*/ 	.word	0x00000000


	//----- nvinfo : EIATTR_MIN_STACK_SIZE
	.align		4
.L_63:
        /*0180*/ 	.byte	0x04, 0x12
        /*0182*/ 	.short	(.L_65 - .L_64)
	.align		4
.L_64:
        /*0184*/ 	.word	index@(_Z6init_IPfi)
        /*0188*/ 	.word	0x00000000


	//----- nvinfo : EIATTR_MIN_STACK_SIZE
	.align		4
.L_65:
        /*018c*/ 	.byte	0x04, 0x12
        /*018e*/ 	.short	(.L_67 - .L_66)
	.align		4
.L_66:
        /*0190*/ 	.word	index@(_Z13init_D_from_APfS_ii)
        /*0194*/ 	.word	0x00000000


	//----- nvinfo : EIATTR_MIN_STACK_SIZE
	.align		4
.L_67:
        /*0198*/ 	.byte	0x04, 0x12
        /*019a*/ 	.short	(.L_69 - .L_68)
	.align		4
.L_68:
        /*019c*/ 	.word	index@(_Z13init_D_from_cPfS_ii)
        /*01a0*/ 	.word	0x00000000
.L_69:


//--------------------- .nv.compat                --------------------------
	.section	.nv.compat,"",@"SHT_CUDA_COMPAT_INFO"
	.align	4
        /*0000*/ 	.byte	0x02, 0x09, 0x00, 0x00, 0x02, 0x02, 0x01, 0x00, 0x02, 0x05, 0x05, 0x00, 0x03, 0x07, 0x01, 0x01
        /*0010*/ 	.byte	0x02, 0x03, 0x00, 0x00, 0x02, 0x06, 0x01, 0x00, 0x04, 0x0b, 0x08, 0x00, 0x01, 0x00, 0x00, 0x00
        /*0020*/ 	.byte	0x00, 0x00, 0x00, 0x00


//--------------------- .nv.info._Z13compute_new_EPfS_iif --------------------------
	.section	.nv.info._Z13compute_new_EPfS_iif,"",@"SHT_CUDA_INFO"
	.sectionflags	@""
	.align	4


	//----- nvinfo : EIATTR_CUDA_API_VERSION
	.align		4
        /*0000*/ 	.byte	0x04, 0x37
        /*0002*/ 	.short	(.L_71 - .L_70)
.L_70:
        /*0004*/ 	.word	0x00000082


	//----- nvinfo : EIATTR_KPARAM_INFO
	.align		4
.L_71:
        /*0008*/ 	.byte	0x04, 0x17
        /*000a*/ 	.short	(.L_73 - .L_72)
.L_72:
        /*000c*/ 	.word	0x00000000
        /*0010*/ 	.short	0x0004
        /*0012*/ 	.short	0x0018
        /*0014*/ 	.byte	0x00, 0xf0, 0x11, 0x00


	//----- nvinfo : EIATTR_KPARAM_INFO
	.align		4
.L_73:
        /*0018*/ 	.byte	0x04, 0x17
        /*001a*/ 	.short	(.L_75 - .L_74)
.L_74:
        /*001c*/ 	.word	0x00000000
        /*0020*/ 	.short	0x0003
        /*0022*/ 	.short	0x0014
        /*0024*/ 	.byte	0x00, 0xf0, 0x11, 0x00


	//----- nvinfo : EIATTR_KPARAM_INFO
	.align		4
.L_75:
        /*0028*/ 	.byte	0x04, 0x17
        /*002a*/ 	.short	(.L_77 - .L_76)
.L_76:
        /*002c*/ 	.word	0x00000000
        /*0030*/ 	.short	0x0002
        /*0032*/ 	.short	0x0010
        /*0034*/ 	.byte	0x00, 0xf0, 0x11, 0x00


	//----- nvinfo : EIATTR_KPARAM_INFO
	.align		4
.L_77:
        /*0038*/ 	.byte	0x04, 0x17
        /*003a*/ 	.short	(.L_79 - .L_78)
.L_78:
        /*003c*/ 	.word	0x00000000
        /*0040*/ 	.short	0x0001
        /*0042*/ 	.short	0x0008
        /*0044*/ 	.byte	0x00, 0xf5, 0x21, 0x00


	//----- nvinfo : EIATTR_KPARAM_INFO
	.align		4
.L_79:
        /*0048*/ 	.byte	0x04, 0x17
        /*004a*/ 	.short	(.L_81 - .L_80)
.L_80:
        /*004c*/ 	.word	0x00000000
        /*0050*/ 	.short	0x0000
        /*0052*/ 	.short	0x0000
        /*0054*/ 	.byte	0x00, 0xf5, 0x21, 0x00


	//----- nvinfo : EIATTR_SPARSE_MMA_MASK
	.align		4
.L_81:
        /*0058*/ 	.byte	0x03, 0x50
        /*005a*/ 	.short	0x0000


	//----- nvinfo : EIATTR_MAXREG_COUNT
	.align		4
        /*005c*/ 	.byte	0x03, 0x1b
        /*005e*/ 	.short	0x00ff


	//----- nvinfo : EIATTR_MERCURY_ISA_VERSION
	.align		4
        /*0060*/ 	.byte	0x03, 0x5f
        /*0062*/ 	.short	0x0101


	//----- nvinfo : EIATTR_VRC_CTA_INIT_COUNT
	.align		4
        /*0064*/ 	.byte	0x02, 0x4a
	.zero		1
	.zero		1


	//----- nvinfo : EIATTR_EXIT_INSTR_OFFSETS
	.align		4
        /*0068*/ 	.byte	0x04, 0x1c
        /*006a*/ 	.short	(.L_83 - .L_82)


	//   ....[0]....
.L_82:
        /*006c*/ 	.word	0x00000070


	//   ....[1]....
        /*0070*/ 	.word	0x00000240


	//----- nvinfo : EIATTR_CRS_STACK_SIZE
	.align		4
.L_83:
        /*0074*/ 	.byte	0x04, 0x1e
        /*0076*/ 	.short	(.L_85 - .L_84)
.L_84:
        /*0078*/ 	.word	0x00000000


	//----- nvinfo : EIATTR_CBANK_PARAM_SIZE
	.align		4
.L_85:
        /*007c*/ 	.byte	0x03, 0x19
        /*007e*/ 	.short	0x001c


	//----- nvinfo : EIATTR_PARAM_CBANK
	.align		4
        /*0080*/ 	.byte	0x04, 0x0a
        /*0082*/ 	.short	(.L_87 - .L_86)
	.align		4
.L_86:
        /*0084*/ 	.word	index@(.nv.constant0._Z13compute_new_EPfS_iif)
        /*0088*/ 	.short	0x0380
        /*008a*/ 	.short	0x001c


	//----- nvinfo : EIATTR_SW_WAR
	.align		4
.L_87:
        /*008c*/ 	.byte	0x04, 0x36
        /*008e*/ 	.short	(.L_89 - .L_88)
.L_88:
        /*0090*/ 	.word	0x00000008
.L_89:


//--------------------- .nv.info._Z13compute_thetaPfS_S_PiiS0_ --------------------------
	.section	.nv.info._Z13compute_thetaPfS_S_PiiS0_,"",@"SHT_CUDA_INFO"
	.sectionflags	@""
	.align	4


	//----- nvinfo : EIATTR_CUDA_API_VERSION
	.align		4
        /*0000*/ 	.byte	0x04, 0x37
        /*0002*/ 	.short	(.L_91 - .L_90)
.L_90:
        /*0004*/ 	.word	0x00000082


	//----- nvinfo : EIATTR_KPARAM_INFO
	.align		4
.L_91:
        /*0008*/ 	.byte	0x04, 0x17
        /*000a*/ 	.short	(.L_93 - .L_92)
.L_92:
        /*000c*/ 	.word	0x00000000
        /*0010*/ 	.short	0x0005
        /*0012*/ 	.short	0x0028
        /*0014*/ 	.byte	0x00, 0xf5, 0x21, 0x00


	//----- nvinfo : EIATTR_KPARAM_INFO
	.align		4
.L_93:
        /*0018*/ 	.byte	0x04, 0x17
        /*001a*/ 	.short	(.L_95 - .L_94)
.L_94:
        /*001c*/ 	.word	0x00000000
        /*0020*/ 	.short	0x0004
        /*0022*/ 	.short	0x0020
        /*0024*/ 	.byte	0x00, 0xf0, 0x11, 0x00


	//----- nvinfo : EIATTR_KPARAM_INFO
	.align		4
.L_95:
        /*0028*/ 	.byte	0x04, 0x17
        /*002a*/ 	.short	(.L_97 - .L_96)
.L_96:
        /*002c*/ 	.word	0x00000000
        /*0030*/ 	.short	0x0003
        /*0032*/ 	.short	0x0018
        /*0034*/ 	.byte	0x00, 0xf5, 0x21, 0x00


	//----- nvinfo : EIATTR_KPARAM_INFO
	.align		4
.L_97:
        /*0038*/ 	.byte	0x04, 0x17
        /*003a*/ 	.short	(.L_99 - .L_98)
.L_98:
        /*003c*/ 	.word	0x00000000
        /*0040*/ 	.short	0x0002
        /*0042*/ 	.short	0x0010
        /*0044*/ 	.byte	0x00, 0xf5, 0x21, 0x00


	//----- nvinfo : EIATTR_KPARAM_INFO
	.align		4
.L_99:
        /*0048*/ 	.byte	0x04, 0x17
        /*004a*/ 	.short	(.L_101 - .L_100)
.L_100:
        /*004c*/ 	.word	0x00000000
        /*0050*/ 	.short	0x0001
        /*0052*/ 	.short	0x0008
        /*0054*/ 	.byte	0x00, 0xf5, 0x21, 0x00


	//----- nvinfo : EIATTR_KPARAM_INFO
	.align		4
.L_101:
        /*0058*/ 	.byte	0x04, 0x17
        /*005a*/ 	.short	(.L_103 - .L_102)
.L_102:
        /*005c*/ 	.word	0x00000000
        /*0060*/ 	.short	0x0000
        /*0062*/ 	.short	0x0000
        /*0064*/ 	.byte	0x00, 0xf5, 0x21, 0x00


	//----- nvinfo : EIATTR_SPARSE_MMA_MASK
	.align		4
.L_103:
        /*0068*/ 	.byte	0x03, 0x50
        /*006a*/ 	.short	0x0000


	//----- nvinfo : EIATTR_MAXREG_COUNT
	.align		4
        /*006c*/ 	.byte	0x03, 0x1b
        /*006e*/ 	.short	0x00ff


	//----- nvinfo : EIATTR_MERCURY_ISA_VERSION
	.align		4
        /*0070*/ 	.byte	0x03, 0x5f
        /*0072*/ 	.short	0x0101


	//----- nvinfo : EIATTR_INT_WARP_WIDE_INSTR_OFFSETS
	.align		4
        /*0074*/ 	.byte	0x04, 0x31
        /*0076*/ 	.short	(.L_105 - .L_104)


	//   ....[0]....
.L_104:
        /*0078*/ 	.word	0x00000290


	//   ....[1]....
        /*007c*/ 	.word	0x000002c0


	//----- nvinfo : EIATTR_VRC_CTA_INIT_COUNT
	.align		4
.L_105:
        /*0080*/ 	.byte	0x02, 0x4a
	.zero		1
	.zero		1


	//----- nvinfo : EIATTR_EXIT_INSTR_OFFSETS
	.align		4
        /*0084*/ 	.byte	0x04, 0x1c
        /*0086*/ 	.short	(.L_107 - .L_106)


	//   ....[0]....
.L_106:
        /*0088*/ 	.word	0x00000070


	//   ....[1]....
        /*008c*/ 	.word	0x00000330


	//----- nvinfo : EIATTR_CRS_STACK_SIZE
	.align		4
.L_107:
        /*0090*/ 	.byte	0x04, 0x1e
        /*0092*/ 	.short	(.L_109 - .L_108)
.L_108:
        /*0094*/ 	.word	0x00000000


	//----- nvinfo : EIATTR_CBANK_PARAM_SIZE
	.align		4
.L_109:
        /*0098*/ 	.byte	0x03, 0x19
        /*009a*/ 	.short	0x0030


	//----- nvinfo : EIATTR_PARAM_CBANK
	.align		4
        /*009c*/ 	.byte	0x04, 0x0a
        /*009e*/ 	.short	(.L_111 - .L_110)
	.align		4
.L_110:
        /*00a0*/ 	.word	index@(.nv.constant0._Z13compute_thetaPfS_S_PiiS0_)
        /*00a4*/ 	.short	0x0380
        /*00a6*/ 	.short	0x0030


	//----- nvinfo : EIATTR_SW_WAR
	.align		4
.L_111:
        /*00a8*/ 	.byte	0x04, 0x36
        /*00aa*/ 	.short	(.L_113 - .L_112)
.L_112:
        /*00ac*/ 	.word	0x00000008
.L_113:


//--------------------- .nv.info._Z6get_ixPfiPiS_ --------------------------
	.section	.nv.info._Z6get_ixPfiPiS_,"",@"SHT_CUDA_INFO"
	.sectionflags	@""
	.align	4


	//----- nvinfo : EIATTR_CUDA_API_VERSION
	.align		4
        /*0000*/ 	.byte	0x04, 0x37
        /*0002*/ 	.short	(.L_115 - .L_114)
.L_114:
        /*0004*/ 	.word	0x00000082


	//----- nvinfo : EIATTR_KPARAM_INFO
	.align		4
.L_115:
        /*0008*/ 	.byte	0x04, 0x17
        /*000a*/ 	.short	(.L_117 - .L_116)
.L_116:
        /*000c*/ 	.word	0x00000000
        /*0010*/ 	.short	0x0003
        /*0012*/ 	.short	0x0018
        /*0014*/ 	.byte	0x00, 0xf5, 0x21, 0x00


	//----- nvinfo : EIATTR_KPARAM_INFO
	.align		4
.L_117:
        /*0018*/ 	.byte	0x04, 0x17
        /*001a*/ 	.short	(.L_119 - .L_118)
.L_118:
        /*001c*/ 	.word	0x00000000
        /*0020*/ 	.short	0x0002
        /*0022*/ 	.short	0x0010
        /*0024*/ 	.byte	0x00, 0xf5, 0x21, 0x00


	//----- nvinfo : EIATTR_KPARAM_INFO
	.align		4
.L_119:
        /*0028*/ 	.byte	0x04, 0x17
        /*002a*/ 	.short	(.L_121 - .L_120)
.L_120:
        /*002c*/ 	.word	0x00000000
        /*0030*/ 	.short	0x0001
        /*0032*/ 	.short	0x0008
        /*0034*/ 	.byte	0x00, 0xf0, 0x11, 0x00


	//----- nvinfo : EIATTR_KPARAM_INFO
	.align		4
.L_121:
        /*0038*/ 	.byte	0x04, 0x17
        /*003a*/ 	.short	(.L_123 - .L_122)
.L_122:
        /*003c*/ 	.word	0x00000000
        /*0040*/ 	.short	0x0000
        /*0042*/ 	.short	0x0000
        /*0044*/ 	.byte	0x00, 0xf5, 0x21, 0x00


	//----- nvinfo : EIATTR_SPARSE_MMA_MASK
	.align		4
.L_123:
        /*0048*/ 	.byte	0x03, 0x50
        /*004a*/ 	.short	0x0000


	//----- nvinfo : EIATTR_MAXREG_COUNT
	.align		4
        /*004c*/ 	.byte	0x03, 0x1b
        /*004e*/ 	.short	0x00ff


	//----- nvinfo : EIATTR_MERCURY_ISA_VERSION
	.align		4
        /*0050*/ 	.byte	0x03, 0x5f
        /*0052*/ 	.short	0x0101


	//----- nvinfo : EIATTR_VRC_CTA_INIT_COUNT
	.align		4
        /*0054*/ 	.byte	0x02, 0x4a
	.zero		1
	.zero		1


	//----- nvinfo : EIATTR_EXIT_INSTR_OFFSETS
	.align		4
        /*0058*/ 	.byte	0x04, 0x1c
        /*005a*/ 	.short	(.L_125 - .L_124)


	//   ....[0]....
.L_124:
        /*005c*/ 	.word	0x00000070


	//   ....[1]....
        /*0060*/ 	.word	0x000000f0


	//   ....[2]....
        /*0064*/ 	.word	0x00000150


	//----- nvinfo : EIATTR_CBANK_PARAM_SIZE
	.align		4
.L_125:
        /*0068*/ 	.byte	0x03, 0x19
        /*006a*/ 	.short	0x0020


	//----- nvinfo : EIATTR_PARAM_CBANK
	.align		4
        /*006c*/ 	.byte	0x04, 0x0a
        /*006e*/ 	.short	(.L_127 - .L_126)
	.align		4
.L_126:
        /*0070*/ 	.word	index@(.nv.constant0._Z6get_ixPfiPiS_)
        /*0074*/ 	.short	0x0380
        /*0076*/ 	.short	0x0020


	//----- nvinfo : EIATTR_SW_WAR
	.align		4
.L_127:
        /*0078*/ 	.byte	0x04, 0x36
        /*007a*/ 	.short	(.L_129 - .L_128)
.L_128:
        /*007c*/ 	.word	0x00000008
.L_129:


//--------------------- .nv.info._Z10reduce_minPfiS_ --------------------------
	.section	.nv.info._Z10reduce_minPfiS_,"",@"SHT_CUDA_INFO"
	.sectionflags	@""
	.align	4


	//----- nvinfo : EIATTR_CUDA_API_VERSION
	.align		4
        /*0000*/ 	.byte	0x04, 0x37
        /*0002*/ 	.short	(.L_131 - .L_130)
.L_130:
        /*0004*/ 	.word	0x00000082


	//----- nvinfo : EIATTR_KPARAM_INFO
	.align		4
.L_131:
        /*0008*/ 	.byte	0x04, 0x17
        /*000a*/ 	.short	(.L_133 - .L_132)
.L_132:
        /*000c*/ 	.word	0x00000000
        /*0010*/ 	.short	0x0002
        /*0012*/ 	.short	0x0010
        /*0014*/ 	.byte	0x00, 0xf5, 0x21, 0x00


	//----- nvinfo : EIATTR_KPARAM_INFO
	.align		4
.L_133:
        /*0018*/ 	.byte	0x04, 0x17
        /*001a*/ 	.short	(.L_135 - .L_134)
.L_134:
        /*001c*/ 	.word	0x00000000
        /*0020*/ 	.short	0x0001
        /*0022*/ 	.short	0x0008
        /*0024*/ 	.byte	0x00, 0xf0, 0x11, 0x00


	//----- nvinfo : EIATTR_KPARAM_INFO
	.align		4
.L_135:
        /*0028*/ 	.byte	0x04, 0x17
        /*002a*/ 	.short	(.L_137 - .L_136)
.L_136:
        /*002c*/ 	.word	0x00000000
        /*0030*/ 	.short	0x0000
        /*0032*/ 	.short	0x0000
        /*0034*/ 	.byte	0x00, 0xf5, 0x21, 0x00


	//----- nvinfo : EIATTR_SPARSE_MMA_MASK
	.align		4
.L_137:
        /*0038*/ 	.byte	0x03, 0x50
        /*003a*/ 	.short	0x0000


	//----- nvinfo : EIATTR_MAXREG_COUNT
	.align		4
        /*003c*/ 	.byte	0x03, 0x1b
        /*003e*/ 	.short	0x00ff


	//----- nvinfo : EIATTR_NUM_BARRIERS
	.align		4
        /*0040*/ 	.byte	0x02, 0x4c
        /*0042*/ 	.byte	0x01
	.zero		1


	//----- nvinfo : EIATTR_MERCURY_ISA_VERSION
	.align		4
        /*0044*/ 	.byte	0x03, 0x5f
        /*0046*/ 	.short	0x0101


	//----- nvinfo : EIATTR_VRC_CTA_INIT_COUNT
	.align		4
        /*0048*/ 	.byte	0x02, 0x4a
	.zero		1
	.zero		1


	//----- nvinfo : EIATTR_EXIT_INSTR_OFFSETS
	.align		4
        /*004c*/ 	.byte	0x04, 0x1c
        /*004e*/ 	.short	(.L_139 - .L_138)


	//   ....[0]....
.L_138:
        /*0050*/ 	.word	0x00000220


	//   ....[1]....
        /*0054*/ 	.word	0x000002a0


	//----- nvinfo : EIATTR_CBANK_PARAM_SIZE
	.align		4
.L_139:
        /*0058*/ 	.byte	0x03, 0x19
        /*005a*/ 	.short	0x0018


	//----- nvinfo : EIATTR_PARAM_CBANK
	.align		4
        /*005c*/ 	.byte	0x04, 0x0a
        /*005e*/ 	.short	(.L_141 - .L_140)
	.align		4
.L_140:
        /*0060*/ 	.word	index@(.nv.constant0._Z10reduce_minPfiS_)
        /*0064*/ 	.short	0x0380
        /*0066*/ 	.short	0x0018


	//----- nvinfo : EIATTR_SW_WAR
	.align		4
.L_141:
        /*0068*/ 	.byte	0x04, 0x36
        /*006a*/ 	.short	(.L_143 - .L_142)
.L_142:
        /*006c*/ 	.word	0x00000008
.L_143:


//--------------------- .nv.info._Z21extract_basis_columnsPfPiS_ii --------------------------
	.section	.nv.info._Z21extract_basis_columnsPfPiS_ii,"",@"SHT_CUDA_INFO"
	.sectionflags	@""
	.align	4


	//----- nvinfo : EIATTR_CUDA_API_VERSION
	.align		4
        /*0000*/ 	.byte	0x04, 0x37
        /*0002*/ 	.short	(.L_145 - .L_144)
.L_144:
        /*0004*/ 	.word	0x00000082


	//----- nvinfo : EIATTR_KPARAM_INFO
	.align		4
.L_145:
        /*0008*/ 	.byte	0x04, 0x17
        /*000a*/ 	.short	(.L_147 - .L_146)
.L_146:
        /*000c*/ 	.word	0x00000000
        /*0010*/ 	.short	0x0004
        /*0012*/ 	.short	0x001c
        /*0014*/ 	.byte	0x00, 0xf0, 0x11, 0x00


	//----- nvinfo : EIATTR_KPARAM_INFO
	.align		4
.L_147:
        /*0018*/ 	.byte	0x04, 0x17
        /*001a*/ 	.short	(.L_149 - .L_148)
.L_148:
        /*001c*/ 	.word	0x00000000
        /*0020*/ 	.short	0x0003
        /*0022*/ 	.short	0x0018
        /*0024*/ 	.byte	0x00, 0xf0, 0x11, 0x00


	//----- nvinfo : EIATTR_KPARAM_INFO
	.align		4
.L_149:
        /*0028*/ 	.byte	0x04, 0x17
        /*002a*/ 	.short	(.L_151 - .L_150)
.L_150:
        /*002c*/ 	.word	0x00000000
        /*0030*/ 	.short	0x0002
        /*0032*/ 	.short	0x0010
        /*0034*/ 	.byte	0x00, 0xf5, 0x21, 0x00


	//----- nvinfo : EIATTR_KPARAM_INFO
	.align		4
.L_151:
        /*0038*/ 	.byte	0x04, 0x17
        /*003a*/ 	.short	(.L_153 - .L_152)
.L_152:
        /*003c*/ 	.word	0x00000000
        /*0040*/ 	.short	0x0001
        /*0042*/ 	.short	0x0008
        /*0044*/ 	.byte	0x00, 0xf5, 0x21, 0x00


	//----- nvinfo : EIATTR_KPARAM_INFO
	.align		4
.L_153:
        /*0048*/ 	.byte	0x04, 0x17
        /*004a*/ 	.short	(.L_155 - .L_154)
.L_154:
        /*004c*/ 	.word	0x00000000
        /*0050*/ 	.short	0x0000
        /*0052*/ 	.short	0x0000
        /*0054*/ 	.byte	0x00, 0xf5, 0x21, 0x00


	//----- nvinfo : EIATTR_SPARSE_MMA_MASK
	.align		4
.L_155:
        /*0058*/ 	.byte	0x03, 0x50
        /*005a*/ 	.short	0x0000


	//----- nvinfo : EIATTR_MAXREG_COUNT
	.align		4
        /*005c*/ 	.byte	0x03, 0x1b
        /*005e*/ 	.short	0x00ff


	//----- nvinfo : EIATTR_MERCURY_ISA_VERSION
	.align		4
        /*0060*/ 	.byte	0x03, 0x5f
        /*0062*/ 	.short	0x0101


	//----- nvinfo : EIATTR_VRC_CTA_INIT_COUNT
	.align		4
        /*0064*/ 	.byte	0x02, 0x4a
	.zero		1
	.zero		1


	//----- nvinfo : EIATTR_EXIT_INSTR_OFFSETS
	.align		4
        /*0068*/ 	.byte	0x04, 0x1c
        /*006a*/ 	.short	(.L_157 - .L_156)


	//   ....[0]....
.L_156:
        /*006c*/ 	.word	0x000000c0


	//   ....[1]....
        /*0070*/ 	.word	0x000001d0


	//   ....[2]....
        /*0074*/ 	.word	0x00000250


	//----- nvinfo : EIATTR_CRS_STACK_SIZE
	.align		4
.L_157:
        /*0078*/ 	.byte	0x04, 0x1e
        /*007a*/ 	.short	(.L_159 - .L_158)
.L_158:
        /*007c*/ 	.word	0x00000000


	//----- nvinfo : EIATTR_CBANK_PARAM_SIZE
	.align		4
.L_159:
        /*0080*/ 	.byte	0x03, 0x19
        /*0082*/ 	.short	0x0020


	//----- nvinfo : EIATTR_PARAM_CBANK
	.align		4
        /*0084*/ 	.byte	0x04, 0x0a
        /*0086*/ 	.short	(.L_161 - .L_160)
	.align		4
.L_160:
        /*0088*/ 	.word	index@(.nv.constant0._Z21extract_basis_columnsPfPiS_ii)
        /*008c*/ 	.short	0x0380
        /*008e*/ 	.short	0x0020


	//----- nvinfo : EIATTR_SW_WAR
	.align		4
.L_161:
        /*0090*/ 	.byte	0x04, 0x36
        /*0092*/ 	.short	(.L_163 - .L_162)
.L_162:
        /*0094*/ 	.word	0x00000008
.L_163:


//--------------------- .nv.info._Z21update_c_b_from_basisPfS_Pii --------------------------
	.section	.nv.info._Z21update_c_b_from_basisPfS_Pii,"",@"SHT_CUDA_INFO"
	.sectionflags	@""
	.align	4


	//----- nvinfo : EIATTR_CUDA_API_VERSION
	.align		4
        /*0000*/ 	.byte	0x04, 0x37
        /*0002*/ 	.short	(.L_165 - .L_164)
.L_164:
        /*0004*/ 	.word	0x00000082


	//----- nvinfo : EIATTR_KPARAM_INFO
	.align		4
.L_165:
        /*0008*/ 	.byte	0x04, 0x17
        /*000a*/ 	.short	(.L_167 - .L_166)
.L_166:
        /*000c*/ 	.word	0x00000000
        /*0010*/ 	.short	0x0003
        /*0012*/ 	.short	0x0018
        /*0014*/ 	.byte	0x00, 0xf0, 0x11, 0x00


	//----- nvinfo : EIATTR_KPARAM_INFO
	.align		4
.L_167:
        /*0018*/ 	.byte	0x04, 0x17
        /*001a*/ 	.short	(.L_169 - .L_168)
.L_168:
        /*001c*/ 	.word	0x00000000
        /*0020*/ 	.short	0x0002
        /*0022*/ 	.short	0x0010
        /*0024*/ 	.byte	0x00, 0xf5, 0x21, 0x00


	//----- nvinfo : EIATTR_KPARAM_INFO
	.align		4
.L_169:
        /*0028*/ 	.byte	0x04, 0x17
        /*002a*/ 	.short	(.L_171 - .L_170)
.L_170:
        /*002c*/ 	.word	0x00000000
        /*0030*/ 	.short	0x0001
        /*0032*/ 	.short	0x0008
        /*0034*/ 	.byte	0x00, 0xf5, 0x21, 0x00


	//----- nvinfo : EIATTR_KPARAM_INFO
	.align		4
.L_171:
        /*0038*/ 	.byte	0x04, 0x17
        /*003a*/ 	.short	(.L_173 - .L_172)
.L_172:
        /*003c*/ 	.word	0x00000000
        /*0040*/ 	.short	0x0000
        /*0042*/ 	.short	0x0000
        /*0044*/ 	.byte	0x00, 0xf5, 0x21, 0x00


	//----- nvinfo : EIATTR_SPARSE_MMA_MASK
	.align		4
.L_173:
        /*0048*/ 	.byte	0x03, 0x50
        /*004a*/ 	.short	0x0000


	//----- nvinfo : EIATTR_MAXREG_COUNT
	.align		4
        /*004c*/ 	.byte	0x03, 0x1b
        /*004e*/ 	.short	0x00ff


	//----- nvinfo : EIATTR_MERCURY_ISA_VERSION
	.align		4
        /*0050*/ 	.byte	0x03, 0x5f
        /*0052*/ 	.short	0x0101


	//----- nvinfo : EIATTR_VRC_CTA_INIT_COUNT
	.align		4
        /*0054*/ 	.byte	0x02, 0x4a
	.zero		1
	.zero		1


	//----- nvinfo : EIATTR_EXIT_INSTR_OFFSETS
	.align		4
        /*0058*/ 	.byte	0x04, 0x1c
        /*005a*/ 	.short	(.L_175 - .L_174)


	//   ....[0]....
.L_174:
        /*005c*/ 	.word	0x00000070


	//   ....[1]....
        /*0060*/ 	.word	0x00000120


	//----- nvinfo : EIATTR_CBANK_PARAM_SIZE
	.align		4
.L_175:
        /*0064*/ 	.byte	0x03, 0x19
        /*0066*/ 	.short	0x001c


	//----- nvinfo : EIATTR_PARAM_CBANK
	.align		4
        /*0068*/ 	.byte	0x04, 0x0a
        /*006a*/ 	.short	(.L_177 - .L_176)
	.align		4
.L_176:
        /*006c*/ 	.word	index@(.nv.constant0._Z21update_c_b_from_basisPfS_Pii)
        /*0070*/ 	.short	0x0380
        /*0072*/ 	.short	0x001c


	//----- nvinfo : EIATTR_SW_WAR
	.align		4
.L_177:
        /*0074*/ 	.byte	0x04, 0x36
        /*0076*/ 	.short	(.L_179 - .L_178)
.L_178:
        /*0078*/ 	.word	0x00000008
.L_179:


//--------------------- .nv.info._Z17init_phase1_costsPfii --------------------------
	.section	.nv.info._Z17init_phase1_costsPfii,"",@"SHT_CUDA_INFO"
	.sectionflags	@""
	.align	4


	//----- nvinfo : EIATTR_CUDA_API_VERSION
	.align		4
        /*0000*/ 	.byte	0x04, 0x37
        /*0002*/ 	.short	(.L_181 - .L_180)
.L_180:
        /*0004*/ 	.word	0x00000082


	//----- nvinfo : EIATTR_KPARAM_INFO
	.align		4
.L_181:
        /*0008*/ 	.byte	0x04, 0x17
        /*000a*/ 	.short	(.L_183 - .L_182)
.L_182:
        /*000c*/ 	.word	0x00000000
        /*0010*/ 	.short	0x0002
        /*0012*/ 	.short	0x000c
        /*0014*/ 	.byte	0x00, 0xf0, 0x11, 0x00


	//----- nvinfo : EIATTR_KPARAM_INFO
	.align		4
.L_183:
        /*0018*/ 	.byte	0x04, 0x17
        /*001a*/ 	.short	(.L_185 - .L_184)
.L_184:
        /*001c*/ 	.word	0x00000000
        /*0020*/ 	.short	0x0001
        /*0022*/ 	.short	0x0008
        /*0024*/ 	.byte	0x00, 0xf0, 0x11, 0x00


	//----- nvinfo : EIATTR_KPARAM_INFO
	.align		4
.L_185:
        /*0028*/ 	.byte	0x04, 0x17
        /*002a*/ 	.short	(.L_187 - .L_186)
.L_186:
        /*002c*/ 	.word	0x00000000
        /*0030*/ 	.short	0x0000
        /*0032*/ 	.short	0x0000
        /*0034*/ 	.byte	0x00, 0xf5, 0x21, 0x00


	//----- nvinfo : EIATTR_SPARSE_MMA_MASK
	.align		4
.L_187:
        /*0038*/ 	.byte	0x03, 0x50
        /*003a*/ 	.short	0x0000


	//----- nvinfo : EIATTR_MAXREG_COUNT
	.align		4
        /*003c*/ 	.byte	0x03, 0x1b
        /*003e*/ 	.short	0x00ff


	//----- nvinfo : EIATTR_MERCURY_ISA_VERSION
	.align		4
        /*0040*/ 	.byte	0x03, 0x5f
        /*0042*/ 	.short	0x0101


	//----- nvinfo : EIATTR_VRC_CTA_INIT_COUNT
	.align		4
        /*0044*/ 	.byte	0x02, 0x4a
	.zero		1
	.zero		1


	//----- nvinfo : EIATTR_EXIT_INSTR_OFFSETS
	.align		4
        /*0048*/ 	.byte	0x04, 0x1c
        /*004a*/ 	.short	(.L_189 - .L_188)


	//   ....[0]....
.L_188:
        /*004c*/ 	.word	0x00000070


	//   ....[1]....
        /*0050*/ 	.word	0x00000100


	//----- nvinfo : EIATTR_CBANK_PARAM_SIZE
	.align		4
.L_189:
        /*0054*/ 	.byte	0x03, 0x19
        /*0056*/ 	.short	0x0010


	//----- nvinfo : EIATTR_PARAM_CBANK
	.align		4
        /*0058*/ 	.byte	0x04, 0x0a
        /*005a*/ 	.short	(.L_191 - .L_190)
	.align		4
.L_190:
        /*005c*/ 	.word	index@(.nv.constant0._Z17init_phase1_costsPfii)
        /*0060*/ 	.short	0x0380
        /*0062*/ 	.short	0x0010


	//----- nvinfo : EIATTR_SW_WAR
	.align		4
.L_191:
        /*0064*/ 	.byte	0x04, 0x36
        /*0066*/ 	.short	(.L_193 - .L_192)
.L_192:
        /*0068*/ 	.word	0x00000008
.L_193:


//--------------------- .nv.info._Z10init_b_ixsPiii --------------------------
	.section	.nv.info._Z10init_b_ixsPiii,"",@"SHT_CUDA_INFO"
	.sectionflags	@""
	.align	4


	//----- nvinfo : EIATTR_CUDA_API_VERSION
	.align		4
        /*0000*/ 	.byte	0x04, 0x37
        /*0002*/ 	.short	(.L_195 - .L_194)
.L_194:
        /*0004*/ 	.word	0x00000082


	//----- nvinfo : EIATTR_KPARAM_INFO
	.align		4
.L_195:
        /*0008*/ 	.byte	0x04, 0x17
        /*000a*/ 	.short	(.L_197 - .L_196)
.L_196:
        /*000c*/ 	.word	0x00000000
        /*0010*/ 	.short	0x0002
        /*0012*/ 	.short	0x000c
        /*0014*/ 	.byte	0x00, 0xf0, 0x11, 0x00


	//----- nvinfo : EIATTR_KPARAM_INFO
	.align		4
.L_197:
        /*0018*/ 	.byte	0x04, 0x17
        /*001a*/ 	.short	(.L_199 - .L_198)
.L_198:
        /*001c*/ 	.word	0x00000000
        /*0020*/ 	.short	0x0001
        /*0022*/ 	.short	0x0008
        /*0024*/ 	.byte	0x00, 0xf0, 0x11, 0x00


	//----- nvinfo : EIATTR_KPARAM_INFO
	.align		4
.L_199:
        /*0028*/ 	.byte	0x04, 0x17
        /*002a*/ 	.short	(.L_201 - .L_200)
.L_200:
        /*002c*/ 	.word	0x00000000
        /*0030*/ 	.short	0x0000
        /*0032*/ 	.short	0x0000
        /*0034*/ 	.byte	0x00, 0xf5, 0x21, 0x00


	//----- nvinfo : EIATTR_SPARSE_MMA_MASK
	.align		4
.L_201:
        /*0038*/ 	.byte	0x03, 0x50
        /*003a*/ 	.short	0x0000


	//----- nvinfo : EIATTR_MAXREG_COUNT
	.align		4
        /*003c*/ 	.byte	0x03, 0x1b
        /*003e*/ 	.short	0x00ff


	//----- nvinfo : EIATTR_MERCURY_ISA_VERSION
	.align		4
        /*0040*/ 	.byte	0x03, 0x5f
        /*0042*/ 	.short	0x0101


	//----- nvinfo : EIATTR_VRC_CTA_INIT_COUNT
	.align		4
        /*0044*/ 	.byte	0x02, 0x4a
	.zero		1
	.zero		1


	//----- nvinfo : EIATTR_EXIT_INSTR_OFFSETS
	.align		4
        /*0048*/ 	.byte	0x04, 0x1c
        /*004a*/ 	.short	(.L_203 - .L_202)


	//   ....[0]....
.L_202:
        /*004c*/ 	.word	0x00000070


	//   ....[1]....
        /*0050*/ 	.word	0x000000e0


	//----- nvinfo : EIATTR_CBANK_PARAM_SIZE
	.align		4
.L_203:
        /*0054*/ 	.byte	0x03, 0x19
        /*0056*/ 	.short	0x0010


	//----- nvinfo : EIATTR_PARAM_CBANK
	.align		4
        /*0058*/ 	.byte	0x04, 0x0a
        /*005a*/ 	.short	(.L_205 - .L_204)
	.align		4
.L_204:
        /*005c*/ 	.word	index@(.nv.constant0._Z10init_b_ixsPiii)
        /*0060*/ 	.short	0x0380
        /*0062*/ 	.short	0x0010


	//----- nvinfo : EIATTR_SW_WAR
	.align		4
.L_205:
        /*0064*/ 	.byte	0x04, 0x36
        /*0066*/ 	.short	(.L_207 - .L_206)
.L_206:
        /*0068*/ 	.word	0x00000008
.L_207:


//--------------------- .nv.info._Z6init_IPfi     --------------------------
	.section	.nv.info._Z6init_IPfi,"",@"SHT_CUDA_INFO"
	.sectionflags	@""
	.align	4


	//----- nvinfo : EIATTR_CUDA_API_VERSION
	.align		4
        /*0000*/ 	.byte	0x04, 0x37
        /*0002*/ 	.short	(.L_209 - .L_208)
.L_208:
        /*0004*/ 	.word	0x00000082


	//----- nvinfo : EIATTR_KPARAM_INFO
	.align		4
.L_209:
        /*0008*/ 	.byte	0x04, 0x17
        /*000a*/ 	.short	(.L_211 - .L_210)
.L_210:
        /*000c*/ 	.word	0x00000000
        /*0010*/ 	.short	0x0001
        /*0012*/ 	.short	0x0008
        /*0014*/ 	.byte	0x00, 0xf0, 0x11, 0x00


	//----- nvinfo : EIATTR_KPARAM_INFO
	.align		4
.L_211:
        /*0018*/ 	.byte	0x04, 0x17
        /*001a*/ 	.short	(.L_213 - .L_212)
.L_212:
        /*001c*/ 	.word	0x00000000
        /*0020*/ 	.short	0x0000
        /*0022*/ 	.short	0x0000
        /*0024*/ 	.byte	0x00, 0xf5, 0x21, 0x00


	//----- nvinfo : EIATTR_SPARSE_MMA_MASK
	.align		4
.L_213:
        /*0028*/ 	.byte	0x03, 0x50
        /*002a*/ 	.short	0x0000


	//----- nvinfo : EIATTR_MAXREG_COUNT
	.align		4
        /*002c*/ 	.byte	0x03, 0x1b
        /*002e*/ 	.short	0x00ff


	//----- nvinfo : EIATTR_MERCURY_ISA_VERSION
	.align		4
        /*0030*/ 	.byte	0x03, 0x5f
        /*0032*/ 	.short	0x0101


	//----- nvinfo : EIATTR_VRC_CTA_INIT_COUNT
	.align		4
        /*0034*/ 	.byte	0x02, 0x4a
	.zero		1
	.zero		1


	//----- nvinfo : EIATTR_EXIT_INSTR_OFFSETS
	.align		4
        /*0038*/ 	.byte	0x04, 0x1c
        /*003a*/ 	.short	(.L_215 - .L_214)


	//   ....[0]....
.L_214:
        /*003c*/ 	.word	0x000000c0


	//   ....[1]....
        /*0040*/ 	.word	0x00000140


	//----- nvinfo : EIATTR_CBANK_PARAM_SIZE
	.align		4
.L_215:
        /*0044*/ 	.byte	0x03, 0x19
        /*0046*/ 	.short	0x000c


	//----- nvinfo : EIATTR_PARAM_CBANK
	.align		4
        /*0048*/ 	.byte	0x04, 0x0a
        /*004a*/ 	.short	(.L_217 - .L_216)
	.align		4
.L_216:
        /*004c*/ 	.word	index@(.nv.constant0._Z6init_IPfi)
        /*0050*/ 	.short	0x0380
        /*0052*/ 	.short	0x000c


	//----- nvinfo : EIATTR_SW_WAR
	.align		4
.L_217:
        /*0054*/ 	.byte	0x04, 0x36
        /*0056*/ 	.short	(.L_219 - .L_218)
.L_218:
        /*0058*/ 	.word	0x00000008
.L_219:


//--------------------- .nv.info._Z13init_D_from_APfS_ii --------------------------
	.section	.nv.info._Z13init_D_from_APfS_ii,"",@"SHT_CUDA_INFO"
	.sectionflags	@""
	.align	4


	//----- nvinfo : EIATTR_CUDA_API_VERSION
	.align		4
        /*0000*/ 	.byte	0x04, 0x37
        /*0002*/ 	.short	(.L_221 - .L_220)
.L_220:
        /*0004*/ 	.word	0x00000082


	//----- nvinfo : EIATTR_KPARAM_INFO
	.align		4
.L_221:
        /*0008*/ 	.byte	0x04, 0x17
        /*000a*/ 	.short	(.L_223 - .L_222)
.L_222:
        /*000c*/ 	.word	0x00000000
        /*0010*/ 	.short	0x0003
        /*0012*/ 	.short	0x0014
        /*0014*/ 	.byte	0x00, 0xf0, 0x11, 0x00


	//----- nvinfo : EIATTR_KPARAM_INFO
	.align		4
.L_223:
        /*0018*/ 	.byte	0x04, 0x17
        /*001a*/ 	.short	(.L_225 - .L_224)
.L_224:
        /*001c*/ 	.word	0x00000000
        /*0020*/ 	.short	0x0002
        /*0022*/ 	.short	0x0010
        /*0024*/ 	.byte	0x00, 0xf0, 0x11, 0x00


	//----- nvinfo : EIATTR_KPARAM_INFO
	.align		4
.L_225:
        /*0028*/ 	.byte	0x04, 0x17
        /*002a*/ 	.short	(.L_227 - .L_226)
.L_226:
        /*002c*/ 	.word	0x00000000
        /*0030*/ 	.short	0x0001
        /*0032*/ 	.short	0x0008
        /*0034*/ 	.byte	0x00, 0xf5, 0x21, 0x00


	//----- nvinfo : EIATTR_KPARAM_INFO
	.align		4
.L_227:
        /*0038*/ 	.byte	0x04, 0x17
        /*003a*/ 	.short	(.L_229 - .L_228)
.L_228:
        /*003c*/ 	.word	0x00000000
        /*0040*/ 	.short	0x0000
        /*0042*/ 	.short	0x0000
        /*0044*/ 	.byte	0x00, 0xf5, 0x21, 0x00


	//----- nvinfo : EIATTR_SPARSE_MMA_MASK
	.align		4
.L_229:
        /*0048*/ 	.byte	0x03, 0x50
        /*004a*/ 	.short	0x0000


	//----- nvinfo : EIATTR_MAXREG_COUNT
	.align		4
        /*004c*/ 	.byte	0x03, 0x1b
        /*004e*/ 	.short	0x00ff


	//----- nvinfo : EIATTR_MERCURY_ISA_VERSION
	.align		4
        /*0050*/ 	.byte	0x03, 0x5f
        /*0052*/ 	.short	0x0101


	//----- nvinfo : EIATTR_VRC_CTA_INIT_COUNT
	.align		4
        /*0054*/ 	.byte	0x02, 0x4a
	.zero		1
	.zero		1


	//----- nvinfo : EIATTR_EXIT_INSTR_OFFSETS
	.align		4
        /*0058*/ 	.byte	0x04, 0x1c
        /*005a*/ 	.short	(.L_231 - .L_230)


	//   ....[0]....
.L_230:
        /*005c*/ 	.word	0x000000c0


	//   ....[1]....
        /*0060*/ 	.word	0x00000190


	//----- nvinfo : EIATTR_CBANK_PARAM_SIZE
	.align		4
.L_231:
        /*0064*/ 	.byte	0x03, 0x19
        /*0066*/ 	.short	0x0018


	//----- nvinfo : EIATTR_PARAM_CBANK
	.align		4
        /*0068*/ 	.byte	0x04, 0x0a
        /*006a*/ 	.short	(.L_233 - .L_232)
	.align		4
.L_232:
        /*006c*/ 	.word	index@(.nv.constant0._Z13init_D_from_APfS_ii)
        /*0070*/ 	.short	0x0380
        /*0072*/ 	.short	0x0018


	//----- nvinfo : EIATTR_SW_WAR
	.align		4
.L_233:
        /*0074*/ 	.byte	0x04, 0x36
        /*0076*/ 	.short	(.L_235 - .L_234)
.L_234:
        /*0078*/ 	.word	0x00000008
.L_235:


//--------------------- .nv.info._Z13init_D_from_cPfS_ii --------------------------
	.section	.nv.info._Z13init_D_from_cPfS_ii,"",@"SHT_CUDA_INFO"
	.sectionflags	@""
	.align	4


	//----- nvinfo : EIATTR_CUDA_API_VERSION
	.align		4
        /*0000*/ 	.byte	0x04, 0x37
        /*0002*/ 	.short	(.L_237 - .L_236)
.L_236:
        /*0004*/ 	.word	0x00000082


	//----- nvinfo : EIATTR_KPARAM_INFO
	.align		4
.L_237:
        /*0008*/ 	.byte	0x04, 0x17
        /*000a*/ 	.short	(.L_239 - .L_238)
.L_238:
        /*000c*/ 	.word	0x00000000
        /*0010*/ 	.short	0x0003
        /*0012*/ 	.short	0x0014
        /*0014*/ 	.byte	0x00, 0xf0, 0x11, 0x00


	//----- nvinfo : EIATTR_KPARAM_INFO
	.align		4
.L_239:
        /*0018*/ 	.byte	0x04, 0x17
        /*001a*/ 	.short	(.L_241 - .L_240)
.L_240:
        /*001c*/ 	.word	0x00000000
        /*0020*/ 	.short	0x0002
        /*0022*/ 	.short	0x0010
        /*0024*/ 	.byte	0x00, 0xf0, 0x11, 0x00


	//----- nvinfo : EIATTR_KPARAM_INFO
	.align		4
.L_241:
        /*0028*/ 	.byte	0x04, 0x17
        /*002a*/ 	.short	(.L_243 - .L_242)
.L_242:
        /*002c*/ 	.word	0x00000000
        /*0030*/ 	.short	0x0001
        /*0032*/ 	.short	0x0008
        /*0034*/ 	.byte	0x00, 0xf5, 0x21, 0x00


	//----- nvinfo : EIATTR_KPARAM_INFO
	.align		4
.L_243:
        /*0038*/ 	.byte	0x04, 0x17
        /*003a*/ 	.short	(.L_245 - .L_244)
.L_244:
        /*003c*/ 	.word	0x00000000
        /*0040*/ 	.short	0x0000
        /*0042*/ 	.short	0x0000
        /*0044*/ 	.byte	0x00, 0xf5, 0x21, 0x00


	//----- nvinfo : EIATTR_SPARSE_MMA_MASK
	.align		4
.L_245:
        /*0048*/ 	.byte	0x03, 0x50
        /*004a*/ 	.short	0x0000


	//----- nvinfo : EIATTR_MAXREG_COUNT
	.align		4
        /*004c*/ 	.byte	0x03, 0x1b
        /*004e*/ 	.short	0x00ff


	//----- nvinfo : EIATTR_MERCURY_ISA_VERSION
	.align		4
        /*0050*/ 	.byte	0x03, 0x5f
        /*0052*/ 	.short	0x0101


	//----- nvinfo : EIATTR_VRC_CTA_INIT_COUNT
	.align		4
        /*0054*/ 	.byte	0x02, 0x4a
	.zero		1
	.zero		1


	//----- nvinfo : EIATTR_EXIT_INSTR_OFFSETS
	.align		4
        /*0058*/ 	.byte	0x04, 0x1c
        /*005a*/ 	.short	(.L_247 - .L_246)


	//   ....[0]....
.L_246:
        /*005c*/ 	.word	0x00000070


	//   ....[1]....
        /*0060*/ 	.word	0x00000120


	//----- nvinfo : EIATTR_CBANK_PARAM_SIZE
	.align		4
.L_247:
        /*0064*/ 	.byte	0x03, 0x19
        /*0066*/ 	.short	0x0018


	//----- nvinfo : EIATTR_PARAM_CBANK
	.align		4
        /*0068*/ 	.byte	0x04, 0x0a
        /*006a*/ 	.short	(.L_249 - .L_248)
	.align		4
.L_248:
        /*006c*/ 	.word	index@(.nv.constant0._Z13init_D_from_cPfS_ii)
        /*0070*/ 	.short	0x0380
        /*0072*/ 	.short	0x0018


	//----- nvinfo : EIATTR_SW_WAR
	.align		4
.L_249:
        /*0074*/ 	.byte	0x04, 0x36
        /*0076*/ 	.short	(.L_251 - .L_250)
.L_250:
        /*0078*/ 	.word	0x00000008
.L_251:


//--------------------- .nv.callgraph             --------------------------
	.section	.nv.callgraph,"",@"SHT_CUDA_CALLGRAPH"
	.align	4
	.sectionentsize	8
	.align		4
        /*0000*/ 	.word	0x00000000
	.align		4
        /*0004*/ 	.word	0xffffffff
	.align		4
        /*0008*/ 	.word	0x00000000
	.align		4
        /*000c*/ 	.word	0xfffffffe
	.align		4
        /*0010*/ 	.word	0x00000000
	.align		4
        /*0014*/ 	.word	0xfffffffd
	.align		4
        /*0018*/ 	.word	0x00000000
	.align		4
        /*001c*/ 	.word	0xfffffffc


//--------------------- .text._Z13compute_new_EPfS_iif --------------------------
	.section	.text._Z13compute_new_EPfS_iif,"ax",@progbits
	.align	128
        .global         _Z13compute_new_EPfS_iif
        .type           _Z13compute_new_EPfS_iif,@function
        .size           _Z13compute_new_EPfS_iif,(.L_x_41 - _Z13compute_new_EPfS_iif)
        .other          _Z13compute_new_EPfS_iif,@"STO_CUDA_ENTRY STV_DEFAULT"
_Z13compute_new_EPfS_iif:
.text._Z13compute_new_EPfS_iif:
[----:B------:R-:W-:Y:S01]  /*0000*/  LDC R1, c[0x0][0x37c] ;  /* 0x0000df00ff017b82 */ /* 0x000fe20000000800 */
[----:B------:R-:W0:Y:S07]  /*0010*/  S2R R3, SR_TID.X ;  /* 0x0000000000037919 */ /* 0x000e2e0000002100 */
[----:B------:R-:W0:Y:S01]  /*0020*/  S2UR UR4, SR_CTAID.X ;  /* 0x00000000000479c3 */ /* 0x000e220000002500 */
[----:B------:R-:W1:Y:S07]  /*0030*/  LDCU UR5, c[0x0][0x390] ;  /* 0x00007200ff0577ac */ /* 0x000e6e0008000800 */
[----:B------:R-:W0:Y:S02]  /*0040*/  LDC R2, c[0x0][0x360] ;  /* 0x0000d800ff027b82 */ /* 0x000e240000000800 */
[----:B0-----:R-:W-:-:S05]  /*0050*/  IMAD R2, R2, UR4, R3 ;  /* 0x0000000402027c24 */ /* 0x001fca000f8e0203 */
[----:B-1----:R-:W-:-:S13]  /*0060*/  ISETP.GE.AND P0, PT, R2, UR5, PT ;  /* 0x0000000502007c0c */ /* 0x002fda000bf06270 */
[----:B------:R-:W-:Y:S05]  /*0070*/  @P0 EXIT ;  /* 0x000000000000094d */ /* 0x000fea0003800000 */
[----:B------:R-:W0:Y:S01]  /*0080*/  LDCU UR4, c[0x0][0x394] ;  /* 0x00007280ff0477ac */ /* 0x000e220008000800 */
[----:B------:R-:W1:Y:S01]  /*0090*/  LDC R8, c[0x0][0x398] ;  /* 0x0000e600ff087b82 */ /* 0x000e620000000800 */
[----:B0-----:R-:W-:Y:S01]  /*00a0*/  ISETP.NE.AND P0, PT, R2, UR4, PT ;  /* 0x0000000402007c0c */ /* 0x001fe2000bf05270 */
[----:B------:R-:W0:-:S12]  /*00b0*/  LDCU.64 UR4, c[0x0][0x358] ;  /* 0x00006b00ff0477ac */ /* 0x000e180008000a00 */
[----:B------:R-:W2:Y:S02]  /*00c0*/  @P0 LDC.64 R4, c[0x0][0x388] ;  /* 0x0000e200ff040b82 */ /* 0x000ea40000000a00 */
[----:B--2---:R-:W-:-:S06]  /*00d0*/  @P0 IMAD.WIDE R4, R2, 0x4, R4 ;  /* 0x0000000402040825 */ /* 0x004fcc00078e0204 */
[----:B0-----:R-:W2:Y:S01]  /*00e0*/  @P0 LDG.E R4, desc[UR4][R4.64] ;  /* 0x0000000404040981 */ /* 0x001ea2000c1e1900 */
[----:B-1----:R-:W0:Y:S01]  /*00f0*/  MUFU.RCP R0, R8 ;  /* 0x0000000800007308 */ /* 0x002e220000001000 */
[----:B------:R-:W-:Y:S01]  /*0100*/  IMAD.MOV.U32 R3, RZ, RZ, 0x3f800000 ;  /* 0x3f800000ff037424 */ /* 0x000fe200078e00ff */
[----:B------:R-:W-:Y:S01]  /*0110*/  BSSY.RECONVERGENT B0, `(.L_x_0) ;  /* 0x000000d000007945 */ /* 0x000fe20003800200 */
[----:B0-----:R-:W-:-:S04]  /*0120*/  FFMA R7, R0, -R8, 1 ;  /* 0x3f80000000077423 */ /* 0x001fc80000000808 */
[----:B------:R-:W-:Y:S01]  /*0130*/  FFMA R0, R0, R7, R0 ;  /* 0x0000000700007223 */ /* 0x000fe20000000000 */
[----:B--2---:R-:W-:-:S04]  /*0140*/  @P0 FADD R3, -R4, -RZ ;  /* 0x800000ff04030221 */ /* 0x004fc80000000100 */
[----:B------:R-:W0:Y:S01]  /*0150*/  FCHK P0, R3, R8 ;  /* 0x0000000803007302 */ /* 0x000e220000000000 */
[----:B------:R-:W-:-:S04]  /*0160*/  FFMA R6, R0, R3, RZ ;  /* 0x0000000300067223 */ /* 0x000fc800000000ff */
[----:B------:R-:W-:-:S04]  /*0170*/  FFMA R7, R6, -R8, R3 ;  /* 0x8000000806077223 */ /* 0x000fc80000000003 */
[----:B------:R-:W-:Y:S01]  /*0180*/  FFMA R7, R0, R7, R6 ;  /* 0x0000000700077223 */ /* 0x000fe20000000006 */
[----:B0-----:R-:W-:Y:S06]  /*0190*/  @!P0 BRA `(.L_x_1) ;  /* 0x0000000000108947 */ /* 0x001fec0003800000 */
[----:B------:R-:W-:Y:S01]  /*01a0*/  IMAD.MOV.U32 R0, RZ, RZ, R3 ;  /* 0x000000ffff007224 */ /* 0x000fe200078e0003 */
[----:B------:R-:W-:-:S07]  /*01b0*/  MOV R4, 0x1d0 ;  /* 0x000001d000047802 */ /* 0x000fce0000000f00 */
[----:B------:R-:W-:Y:S05]  /*01c0*/  CALL.REL.NOINC `($__internal_0_$__cuda_sm3x_div_rn_noftz_f32_slowpath) ;  /* 0x0000000000207944 */ /* 0x000fea0003c00000 */
[----:B------:R-:W-:-:S07]  /*01d0*/  IMAD.MOV.U32 R7, RZ, RZ, R0 ;  /* 0x000000ffff077224 */ /* 0x000fce00078e0000 */
.L_x_1:
[----:B------:R-:W-:Y:S05]  /*01e0*/  BSYNC.RECONVERGENT B0 ;  /* 0x0000000000007941 */ /* 0x000fea0003800200 */
.L_x_0:
[----:B------:R-:W0:Y:S08]  /*01f0*/  LDC.64 R8, c[0x0][0x390] ;  /* 0x0000e400ff087b82 */ /* 0x000e300000000a00 */
[----:B------:R-:W1:Y:S01]  /*0200*/  LDC.64 R4, c[0x0][0x380] ;  /* 0x0000e000ff047b82 */ /* 0x000e620000000a00 */
[----:B0-----:R-:W-:-:S04]  /*0210*/  IMAD R3, R8, R9, R2 ;  /* 0x0000000908037224 */ /* 0x001fc800078e0202 */
[----:B-1----:R-:W-:-:S05]  /*0220*/  IMAD.WIDE R2, R3, 0x4, R4 ;  /* 0x0000000403027825 */ /* 0x002fca00078e0204 */
[----:B------:R-:W-:Y:S01]  /*0230*/  STG.E desc[UR4][R2.64], R7 ;  /* 0x0000000702007986 */ /* 0x000fe2000c101904 */
[----:B------:R-:W-:Y:S05]  /*0240*/  EXIT ;  /* 0x000000000000794d */ /* 0x000fea0003800000 */
        .weak           $__internal_0_$__cuda_sm3x_div_rn_noftz_f32_slowpath
        .type           $__internal_0_$__cuda_sm3x_div_rn_noftz_f32_slowpath,@function
        .size           $__internal_0_$__cuda_sm3x_div_rn_noftz_f32_slowpath,(.L_x_41 - $__internal_0_$__cuda_sm3x_div_rn_noftz_f32_slowpath)
$__internal_0_$__cuda_sm3x_div_rn_noftz_f32_slowpath:
[----:B------:R-:W0:Y:S01]  /*0250*/  LDC R3, c[0x0][0x398] ;  /* 0x0000e600ff037b82 */ /* 0x000e220000000800 */
[----:B------:R-:W-:Y:S01]  /*0260*/  SHF.R.U32.HI R5, RZ, 0x17, R0 ;  /* 0x00000017ff057819 */ /* 0x000fe20000011600 */
[----:B------:R-:W1:Y:S01]  /*0270*/  LDCU UR6, c[0x0][0x398] ;  /* 0x00007300ff0677ac */ /* 0x000e620008000800 */
[----:B------:R-:W-:Y:S02]  /*0280*/  BSSY.RECONVERGENT B1, `(.L_x_2) ;  /* 0x0000063000017945 */ /* 0x000fe40003800200 */
[----:B------:R-:W-:-:S05]  /*0290*/  LOP3.LUT R10, R5, 0xff, RZ, 0xc0, !PT ;  /* 0x000000ff050a7812 */ /* 0x000fca00078ec0ff */
[----:B------:R-:W-:Y:S02]  /*02a0*/  VIADD R9, R10, 0xffffffff ;  /* 0xffffffff0a097836 */ /* 0x000fe40000000000 */
[----:B-1----:R-:W-:Y:S01]  /*02b0*/  IMAD.U32 R5, RZ, RZ, UR6 ;  /* 0x00000006ff057e24 */ /* 0x002fe2000f8e00ff */
[----:B0-----:R-:W-:-:S04]  /*02c0*/  SHF.R.U32.HI R6, RZ, 0x17, R3 ;  /* 0x00000017ff067819 */ /* 0x001fc80000011603 */
[----:B------:R-:W-:-:S05]  /*02d0*/  LOP3.LUT R6, R6, 0xff, RZ, 0xc0, !PT ;  /* 0x000000ff06067812 */ /* 0x000fca00078ec0ff */
[----:B------:R-:W-:-:S05]  /*02e0*/  VIADD R8, R6, 0xffffffff ;  /* 0xffffffff06087836 */ /* 0x000fca0000000000 */
[----:B------:R-:W-:-:S04]  /*02f0*/  ISETP.GT.U32.AND P0, PT, R8, 0xfd, PT ;  /* 0x000000fd0800780c */ /* 0x000fc80003f04070 */
[----:B------:R-:W-:-:S13]  /*0300*/  ISETP.GT.U32.OR P0, PT, R9, 0xfd, P0 ;  /* 0x000000fd0900780c */ /* 0x000fda0000704470 */
[----:B------:R-:W-:Y:S01]  /*0310*/  @!P0 IMAD.MOV.U32 R7, RZ, RZ, RZ ;  /* 0x000000ffff078224 */ /* 0x000fe200078e00ff */
[----:B------:R-:W-:Y:S06]  /*0320*/  @!P0 BRA `(.L_x_3) ;  /* 0x00000000005c8947 */ /* 0x000fec0003800000 */
[----:B------:R-:W-:Y:S02]  /*0330*/  FSETP.GTU.FTZ.AND P0, PT, |R0|, +INF , PT ;  /* 0x7f8000000000780b */ /* 0x000fe40003f1c200 */
[----:B------:R-:W-:-:S04]  /*0340*/  FSETP.GTU.FTZ.AND P1, PT, |R3|, +INF , PT ;  /* 0x7f8000000300780b */ /* 0x000fc80003f3c200 */
[----:B------:R-:W-:-:S13]  /*0350*/  PLOP3.LUT P0, PT, P0, P1, PT, 0xf8, 0x8f ;  /* 0x00000000008f781c */ /* 0x000fda0000703f70 */
[----:B------:R-:W-:Y:S05]  /*0360*/  @P0 BRA `(.L_x_4) ;  /* 0x00000004004c0947 */ /* 0x000fea0003800000 */
[----:B------:R-:W-:-:S13]  /*0370*/  LOP3.LUT P0, RZ, R5, 0x7fffffff, R0, 0xc8, !PT ;  /* 0x7fffffff05ff7812 */ /* 0x000fda000780c800 */
[----:B------:R-:W-:Y:S05]  /*0380*/  @!P0 BRA `(.L_x_5) ;  /* 0x00000004003c8947 */ /* 0x000fea0003800000 */
[C---:B------:R-:W-:Y:S02]  /*0390*/  FSETP.NEU.FTZ.AND P2, PT, |R0|.reuse, +INF , PT ;  /* 0x7f8000000000780b */ /* 0x040fe40003f5d200 */
[----:B------:R-:W-:Y:S02]  /*03a0*/  FSETP.NEU.FTZ.AND P1, PT, |R3|, +INF , PT ;  /* 0x7f8000000300780b */ /* 0x000fe40003f3d200 */
[----:B------:R-:W-:-:S11]  /*03b0*/  FSETP.NEU.FTZ.AND P0, PT, |R0|, +INF , PT ;  /* 0x7f8000000000780b */ /* 0x000fd60003f1d200 */
[----:B------:R-:W-:Y:S05]  /*03c0*/  @!P1 BRA !P2, `(.L_x_5) ;  /* 0x00000004002c9947 */ /* 0x000fea0005000000 */
[----:B------:R-:W-:-:S04]  /*03d0*/  LOP3.LUT P2, RZ, R0, 0x7fffffff, RZ, 0xc0, !PT ;  /* 0x7fffffff00ff7812 */ /* 0x000fc8000784c0ff */
[----:B------:R-:W-:-:S13]  /*03e0*/  PLOP3.LUT P1, PT, P1, P2, PT, 0x2f, 0xf2 ;  /* 0x0000000000f2781c */ /* 0x000fda0000f24577 */
[----:B------:R-:W-:Y:S05]  /*03f0*/  @P1 BRA `(.L_x_6) ;  /* 0x0000000400181947 */ /* 0x000fea0003800000 */
[----:B------:R-:W-:-:S04]  /*0400*/  LOP3.LUT P1, RZ, R5, 0x7fffffff, RZ, 0xc0, !PT ;  /* 0x7fffffff05ff7812 */ /* 0x000fc8000782c0ff */
[----:B------:R-:W-:-:S13]  /*0410*/  PLOP3.LUT P0, PT, P0, P1, PT, 0x2f, 0xf2 ;  /* 0x0000000000f2781c */ /* 0x000fda0000702577 */
[----:B------:R-:W-:Y:S05]  /*0420*/  @P0 BRA `(.L_x_7) ;  /* 0x0000000400000947 */ /* 0x000fea0003800000 */
[----:B------:R-:W-:Y:S02]  /*0430*/  ISETP.GE.AND P0, PT, R9, RZ, PT ;  /* 0x000000ff0900720c */ /* 0x000fe40003f06270 */
[----:B------:R-:W-:-:S11]  /*0440*/  ISETP.GE.AND P1, PT, R8, RZ, PT ;  /* 0x000000ff0800720c */ /* 0x000fd60003f26270 */
[----:B------:R-:W-:Y:S02]  /*0450*/  @P0 IMAD.MOV.U32 R7, RZ, RZ, RZ ;  /* 0x000000ffff070224 */ /* 0x000fe400078e00ff */
[----:B------:R-:W-:Y:S01]  /*0460*/  @!P0 FFMA R0, R0, 1.84467440737095516160e+19, RZ ;  /* 0x5f80000000008823 */ /* 0x000fe200000000ff */
[----:B------:R-:W-:Y:S02]  /*0470*/  @!P0 IMAD.MOV.U32 R7, RZ, RZ, -0x40 ;  /* 0xffffffc0ff078424 */ /* 0x000fe400078e00ff */
[----:B------:R-:W-:Y:S02]  /*0480*/  @!P1 FFMA R5, R3, 1.84467440737095516160e+19, RZ ;  /* 0x5f80000003059823 */ /* 0x000fe400000000ff */
[----:B------:R-:W-:-:S07]  /*0490*/  @!P1 VIADD R7, R7, 0x40 ;  /* 0x0000004007079836 */ /* 0x000fce0000000000 */
.L_x_3:
[----:B------:R-:W-:Y:S01]  /*04a0*/  LEA R8, R6, 0xc0800000, 0x17 ;  /* 0xc080000006087811 */ /* 0x000fe200078eb8ff */
[----:B------:R-:W-:Y:S01]  /*04b0*/  VIADD R3, R10, 0xffffff81 ;  /* 0xffffff810a037836 */ /* 0x000fe20000000000 */
[----:B------:R-:W-:Y:S03]  /*04c0*/  BSSY.RECONVERGENT B2, `(.L_x_8) ;  /* 0x0000035000027945 */ /* 0x000fe60003800200 */
[----:B------:R-:W-:Y:S01]  /*04d0*/  IMAD.IADD R8, R5, 0x1, -R8 ;  /* 0x0000000105087824 */ /* 0x000fe200078e0a08 */
[C---:B------:R-:W-:Y:S01]  /*04e0*/  IADD3 R6, PT, PT, R3.reuse, 0x7f, -R6 ;  /* 0x0000007f03067810 */ /* 0x040fe20007ffe806 */
[----:B------:R-:W-:Y:S02]  /*04f0*/  IMAD R0, R3, -0x800000, R0 ;  /* 0xff80000003007824 */ /* 0x000fe400078e0200 */
[----:B------:R-:W0:Y:S01]  /*0500*/  MUFU.RCP R5, R8 ;  /* 0x0000000800057308 */ /* 0x000e220000001000 */
[----:B------:R-:W-:Y:S01]  /*0510*/  FADD.FTZ R9, -R8, -RZ ;  /* 0x800000ff08097221 */ /* 0x000fe20000010100 */
[----:B------:R-:W-:-:S03]  /*0520*/  IMAD.IADD R6, R6, 0x1, R7 ;  /* 0x0000000106067824 */ /* 0x000fc600078e0207 */
[----:B0-----:R-:W-:-:S04]  /*0530*/  FFMA R10, R5, R9, 1 ;  /* 0x3f800000050a7423 */ /* 0x001fc80000000009 */
[----:B------:R-:W-:-:S04]  /*0540*/  FFMA R12, R5, R10, R5 ;  /* 0x0000000a050c7223 */ /* 0x000fc80000000005 */
[----:B------:R-:W-:-:S04]  /*0550*/  FFMA R5, R0, R12, RZ ;  /* 0x0000000c00057223 */ /* 0x000fc800000000ff */
[----:B------:R-:W-:-:S04]  /*0560*/  FFMA R10, R9, R5, R0 ;  /* 0x00000005090a7223 */ /* 0x000fc80000000000 */
[----:B------:R-:W-:-:S04]  /*0570*/  FFMA R11, R12, R10, R5 ;  /* 0x0000000a0c0b7223 */ /* 0x000fc80000000005 */
[----:B------:R-:W-:-:S04]  /*0580*/  FFMA R10, R9, R11, R0 ;  /* 0x0000000b090a7223 */ /* 0x000fc80000000000 */
[----:B------:R-:W-:-:S05]  /*0590*/  FFMA R0, R12, R10, R11 ;  /* 0x0000000a0c007223 */ /* 0x000fca000000000b */
[----:B------:R-:W-:-:S04]  /*05a0*/  SHF.R.U32.HI R3, RZ, 0x17, R0 ;  /* 0x00000017ff037819 */ /* 0x000fc80000011600 */
[----:B------:R-:W-:-:S05]  /*05b0*/  LOP3.LUT R3, R3, 0xff, RZ, 0xc0, !PT ;  /* 0x000000ff03037812 */ /* 0x000fca00078ec0ff */
[----:B------:R-:W-:-:S04]  /*05c0*/  IMAD.IADD R7, R3, 0x1, R6 ;  /* 0x0000000103077824 */ /* 0x000fc800078e0206 */
[----:B------:R-:W-:-:S05]  /*05d0*/  VIADD R3, R7, 0xffffffff ;  /* 0xffffffff07037836 */ /* 0x000fca0000000000 */
[----:B------:R-:W-:-:S13]  /*05e0*/  ISETP.GE.U32.AND P0, PT, R3, 0xfe, PT ;  /* 0x000000fe0300780c */ /* 0x000fda0003f06070 */
[----:B------:R-:W-:Y:S05]  /*05f0*/  @!P0 BRA `(.L_x_9) ;  /* 0x0000000000808947 */ /* 0x000fea0003800000 */
[----:B------:R-:W-:-:S13]  /*0600*/  ISETP.GT.AND P0, PT, R7, 0xfe, PT ;  /* 0x000000fe0700780c */ /* 0x000fda0003f04270 */
[----:B------:R-:W-:Y:S05]  /*0610*/  @P0 BRA `(.L_x_10) ;  /* 0x00000000006c0947 */ /* 0x000fea0003800000 */
[----:B------:R-:W-:-:S13]  /*0620*/  ISETP.GE.AND P0, PT, R7, 0x1, PT ;  /* 0x000000010700780c */ /* 0x000fda0003f06270 */
[----:B------:R-:W-:Y:S05]  /*0630*/  @P0 BRA `(.L_x_11) ;  /* 0x0000000000740947 */ /* 0x000fea0003800000 */
[----:B------:R-:W-:Y:S02]  /*0640*/  ISETP.GE.AND P0, PT, R7, -0x18, PT ;  /* 0xffffffe80700780c */ /* 0x000fe40003f06270 */
[----:B------:R-:W-:-:S11]  /*0650*/  LOP3.LUT R0, R0, 0x80000000, RZ, 0xc0, !PT ;  /* 0x8000000000007812 */ /* 0x000fd600078ec0ff */
[----:B------:R-:W-:Y:S05]  /*0660*/  @!P0 BRA `(.L_x_11) ;  /* 0x0000000000688947 */ /* 0x000fea0003800000 */
[CCC-:B------:R-:W-:Y:S01]  /*0670*/  FFMA.RZ R3, R12.reuse, R10.reuse, R11.reuse ;  /* 0x0000000a0c037223 */ /* 0x1c0fe2000000c00b */
[C---:B------:R-:W-:Y:S02]  /*0680*/  VIADD R8, R7.reuse, 0x20 ;  /* 0x0000002007087836 */ /* 0x040fe40000000000 */
[CCC-:B------:R-:W-:Y:S01]  /*0690*/  FFMA.RM R6, R12.reuse, R10.reuse, R11.reuse ;  /* 0x0000000a0c067223 */ /* 0x1c0fe2000000400b */
[----:B------:R-:W-:Y:S02]  /*06a0*/  ISETP.NE.AND P2, PT, R7, RZ, PT ;  /* 0x000000ff0700720c */ /* 0x000fe40003f45270 */
[----:B------:R-:W-:Y:S01]  /*06b0*/  LOP3.LUT R5, R3, 0x7fffff, RZ, 0xc0, !PT ;  /* 0x007fffff03057812 */ /* 0x000fe200078ec0ff */
[----:B------:R-:W-:Y:S01]  /*06c0*/  FFMA.RP R3, R12, R10, R11 ;  /* 0x0000000a0c037223 */ /* 0x000fe2000000800b */
[----:B------:R-:W-:Y:S01]  /*06d0*/  ISETP.NE.AND P1, PT, R7, RZ, PT ;  /* 0x000000ff0700720c */ /* 0x000fe20003f25270 */
[----:B------:R-:W-:Y:S01]  /*06e0*/  IMAD.MOV R7, RZ, RZ, -R7 ;  /* 0x000000ffff077224 */ /* 0x000fe200078e0a07 */
[----:B------:R-:W-:-:S02]  /*06f0*/  LOP3.LUT R5, R5, 0x800000, RZ, 0xfc, !PT ;  /* 0x0080000005057812 */ /* 0x000fc400078efcff */
[----:B------:R-:W-:Y:S02]  /*0700*/  FSETP.NEU.FTZ.AND P0, PT, R3, R6, PT ;  /* 0x000000060300720b */ /* 0x000fe40003f1d000 */
[----:B------:R-:W-:Y:S02]  /*0710*/  SHF.L.U32 R8, R5, R8, RZ ;  /* 0x0000000805087219 */ /* 0x000fe400000006ff */
[----:B------:R-:W-:Y:S02]  /*0720*/  SEL R6, R7, RZ, P2 ;  /* 0x000000ff07067207 */ /* 0x000fe40001000000 */
[----:B------:R-:W-:Y:S02]  /*0730*/  ISETP.NE.AND P1, PT, R8, RZ, P1 ;  /* 0x000000ff0800720c */ /* 0x000fe40000f25270 */
[----:B------:R-:W-:Y:S02]  /*0740*/  SHF.R.U32.HI R6, RZ, R6, R5 ;  /* 0x00000006ff067219 */ /* 0x000fe40000011605 */
[----:B------:R-:W-:-:S02]  /*0750*/  PLOP3.LUT P0, PT, P0, P1, PT, 0xf8, 0x8f ;  /* 0x00000000008f781c */ /* 0x000fc40000703f70 */
[----:B------:R-:W-:Y:S02]  /*0760*/  SHF.R.U32.HI R8, RZ, 0x1, R6 ;  /* 0x00000001ff087819 */ /* 0x000fe40000011606 */
[----:B------:R-:W-:-:S04]  /*0770*/  SEL R3, RZ, 0x1, !P0 ;  /* 0x00000001ff037807 */ /* 0x000fc80004000000 */
[----:B------:R-:W-:-:S04]  /*0780*/  LOP3.LUT R3, R3, 0x1, R8, 0xf8, !PT ;  /* 0x0000000103037812 */ /* 0x000fc800078ef808 */
[----:B------:R-:W-:-:S05]  /*0790*/  LOP3.LUT R3, R3, R6, RZ, 0xc0, !PT ;  /* 0x0000000603037212 */ /* 0x000fca00078ec0ff */
[----:B------:R-:W-:-:S05]  /*07a0*/  IMAD.IADD R3, R8, 0x1, R3 ;  /* 0x0000000108037824 */ /* 0x000fca00078e0203 */
[----:B------:R-:W-:Y:S01]  /*07b0*/  LOP3.LUT R0, R3, R0, RZ, 0xfc, !PT ;  /* 0x0000000003007212 */ /* 0x000fe200078efcff */
[----:B------:R-:W-:Y:S06]  /*07c0*/  BRA `(.L_x_11) ;  /* 0x0000000000107947 */ /* 0x000fec0003800000 */
.L_x_10:
[----:B------:R-:W-:-:S04]  /*07d0*/  LOP3.LUT R0, R0, 0x80000000, RZ, 0xc0, !PT ;  /* 0x8000000000007812 */ /* 0x000fc800078ec0ff */
[----:B------:R-:W-:Y:S01]  /*07e0*/  LOP3.LUT R0, R0, 0x7f800000, RZ, 0xfc, !PT ;  /* 0x7f80000000007812 */ /* 0x000fe200078efcff */
[----:B------:R-:W-:Y:S06]  /*07f0*/  BRA `(.L_x_11) ;  /* 0x0000000000047947 */ /* 0x000fec0003800000 */
.L_x_9:
[----:B------:R-:W-:-:S07]  /*0800*/  IMAD R0, R6, 0x800000, R0 ;  /* 0x0080000006007824 */ /* 0x000fce00078e0200 */
.L_x_11:
[----:B------:R-:W-:Y:S05]  /*0810*/  BSYNC.RECONVERGENT B2 ;  /* 0x0000000000027941 */ /* 0x000fea0003800200 */
.L_x_8:
[----:B------:R-:W-:Y:S05]  /*0820*/  BRA `(.L_x_12) ;  /* 0x0000000000207947 */ /* 0x000fea0003800000 */
.L_x_7:
[----:B------:R-:W-:-:S04]  /*0830*/  LOP3.LUT R0, R5, 0x80000000, R0, 0x48, !PT ;  /* 0x8000000005007812 */ /* 0x000fc800078e4800 */
[----:B------:R-:W-:Y:S01]  /*0840*/  LOP3.LUT R0, R0, 0x7f800000, RZ, 0xfc, !PT ;  /* 0x7f80000000007812 */ /* 0x000fe200078efcff */
[----:B------:R-:W-:Y:S06]  /*0850*/  BRA `(.L_x_12) ;  /* 0x0000000000147947 */ /* 0x000fec0003800000 */
.L_x_6:
[----:B------:R-:W-:Y:S01]  /*0860*/  LOP3.LUT R0, R5, 0x80000000, R0, 0x48, !PT ;  /* 0x8000000005007812 */ /* 0x000fe200078e4800 */
[----:B------:R-:W-:Y:S06]  /*0870*/  BRA `(.L_x_12) ;  /* 0x00000000000c7947 */ /* 0x000fec0003800000 */
.L_x_5:
[----:B------:R-:W0:Y:S01]  /*0880*/  MUFU.RSQ R0, -QNAN ;  /* 0xffc0000000007908 */ /* 0x000e220000001400 */
[----:B------:R-:W-:Y:S05]  /*0890*/  BRA `(.L_x_12) ;  /* 0x0000000000047947 */ /* 0x000fea0003800000 */
.L_x_4:
[----:B------:R-:W-:-:S07]  /*08a0*/  FADD.FTZ R0, R0, R3 ;  /* 0x0000000300007221 */ /* 0x000fce0000010000 */
.L_x_12:
[----:B------:R-:W-:Y:S05]  /*08b0*/  BSYNC.RECONVERGENT B1 ;  /* 0x0000000000017941 */ /* 0x000fea0003800200 */
.L_x_2:
[----:B------:R-:W-:-:S04]  /*08c0*/  IMAD.MOV.U32 R5, RZ, RZ, 0x0 ;  /* 0x00000000ff057424 */ /* 0x000fc800078e00ff */
[----:B0-----:R-:W-:Y:S05]  /*08d0*/  RET.REL.NODEC R4 `(_Z13compute_new_EPfS_iif) ;  /* 0xfffffff404c87950 */ /* 0x001fea0003c3ffff */
.L_x_13:
[----:B------:R-:W-:-:S00]  /*08e0*/  BRA `(.L_x_13) ;  /* 0xfffffffc00fc7947 */ /* 0x000fc0000383ffff */
[----:B------:R-:W-:-:S00]  /*08f0*/  NOP ;  /* 0x0000000000007918 */ /* 0x000fc00000000000 */
        /* <DEDUP_REMOVED lines=8> */
.L_x_41:


//--------------------- .text._Z13compute_thetaPfS_S_PiiS0_ --------------------------
	.section	.text._Z13compute_thetaPfS_S_PiiS0_,"ax",@progbits
	.align	128
        .global         _Z13compute_thetaPfS_S_PiiS0_
        .type           _Z13compute_thetaPfS_S_PiiS0_,@function
        .size           _Z13compute_thetaPfS_S_PiiS0_,(.L_x_42 - _Z13compute_thetaPfS_S_PiiS0_)
        .other          _Z13compute_thetaPfS_S_PiiS0_,@"STO_CUDA_ENTRY STV_DEFAULT"
_Z13compute_thetaPfS_S_PiiS0_:
.text._Z13compute_thetaPfS_S_PiiS0_:
        /* <DEDUP_REMOVED lines=8> */
[----:B------:R-:W0:Y:S01]  /*0080*/  LDC.64 R4, c[0x0][0x388] ;  /* 0x0000e200ff047b82 */ /* 0x000e220000000a00 */
[----:B------:R-:W1:Y:S07]  /*0090*/  LDCU.64 UR6, c[0x0][0x358] ;  /* 0x00006b00ff0677ac */ /* 0x000e6e0008000a00 */
[----:B------:R-:W2:Y:S01]  /*00a0*/  LDC.64 R6, c[0x0][0x398] ;  /* 0x0000e600ff067b82 */ /* 0x000ea20000000a00 */
[----:B0-----:R-:W-:-:S05]  /*00b0*/  IMAD.WIDE R4, R2, 0x4, R4 ;  /* 0x0000000402047825 */ /* 0x001fca00078e0204 */
[----:B-1----:R-:W3:Y:S01]  /*00c0*/  LDG.E R11, desc[UR6][R4.64] ;  /* 0x00000006040b7981 */ /* 0x002ee2000c1e1900 */
[----:B------:R-:W-:Y:S01]  /*00d0*/  BSSY.RECONVERGENT B0, `(.L_x_14) ;  /* 0x0000018000007945 */ /* 0x000fe20003800200 */
[----:B------:R-:W-:Y:S02]  /*00e0*/  IMAD.MOV.U32 R9, RZ, RZ, 0x7f800000 ;  /* 0x7f800000ff097424 */ /* 0x000fe400078e00ff */
[----:B--2---:R-:W-:Y:S01]  /*00f0*/  IMAD.WIDE R6, R2, 0x4, R6 ;  /* 0x0000000402067825 */ /* 0x004fe200078e0206 */
[----:B---3--:R-:W-:-:S04]  /*0100*/  FSETP.GT.AND P0, PT, R11, 9.9999999747524270788e-07, PT ;  /* 0x358637bd0b00780b */ /* 0x008fc80003f04000 */
[----:B------:R-:W-:-:S05]  /*0110*/  SEL R3, RZ, 0x1, !P0 ;  /* 0x00000001ff037807 */ /* 0x000fca0004000000 */
[----:B------:R0:W-:Y:S04]  /*0120*/  STG.E desc[UR6][R6.64], R3 ;  /* 0x0000000306007986 */ /* 0x0001e8000c101906 */
[----:B------:R-:W-:Y:S05]  /*0130*/  @!P0 BRA `(.L_x_15) ;  /* 0x0000000000448947 */ /* 0x000fea0003800000 */
[----:B0-----:R-:W0:Y:S01]  /*0140*/  LDC.64 R6, c[0x0][0x380] ;  /* 0x0000e000ff067b82 */ /* 0x001e220000000a00 */
[----:B------:R-:W2:Y:S01]  /*0150*/  LDG.E R3, desc[UR6][R4.64] ;  /* 0x0000000604037981 */ /* 0x000ea2000c1e1900 */
[----:B0-----:R-:W-:-:S05]  /*0160*/  IMAD.WIDE R6, R2, 0x4, R6 ;  /* 0x0000000402067825 */ /* 0x001fca00078e0206 */
[----:B------:R-:W3:Y:S01]  /*0170*/  LDG.E R0, desc[UR6][R6.64] ;  /* 0x0000000606007981 */ /* 0x000ee2000c1e1900 */
[----:B------:R-:W-:Y:S01]  /*0180*/  BSSY.RECONVERGENT B1, `(.L_x_15) ;  /* 0x000000c000017945 */ /* 0x000fe20003800200 */
[----:B--2---:R-:W0:Y:S02]  /*0190*/  MUFU.RCP R8, R3 ;  /* 0x0000000300087308 */ /* 0x004e240000001000 */
[----:B0-----:R-:W-:-:S04]  /*01a0*/  FFMA R9, -R3, R8, 1 ;  /* 0x3f80000003097423 */ /* 0x001fc80000000108 */
[----:B------:R-:W-:Y:S02]  /*01b0*/  FFMA R9, R8, R9, R8 ;  /* 0x0000000908097223 */ /* 0x000fe40000000008 */
[----:B---3--:R-:W0:Y:S02]  /*01c0*/  FCHK P0, R0, R3 ;  /* 0x0000000300007302 */ /* 0x008e240000000000 */
[----:B------:R-:W-:-:S04]  /*01d0*/  FFMA R8, R0, R9, RZ ;  /* 0x0000000900087223 */ /* 0x000fc800000000ff */
[----:B------:R-:W-:-:S04]  /*01e0*/  FFMA R10, -R3, R8, R0 ;  /* 0x00000008030a7223 */ /* 0x000fc80000000100 */
[----:B------:R-:W-:Y:S01]  /*01f0*/  FFMA R9, R9, R10, R8 ;  /* 0x0000000a09097223 */ /* 0x000fe20000000008 */
[----:B0-----:R-:W-:Y:S06]  /*0200*/  @!P0 BRA `(.L_x_16) ;  /* 0x00000000000c8947 */ /* 0x001fec0003800000 */
[----:B------:R-:W-:-:S07]  /*0210*/  MOV R4, 0x230 ;  /* 0x0000023000047802 */ /* 0x000fce0000000f00 */
[----:B------:R-:W-:Y:S05]  /*0220*/  CALL.REL.NOINC `($__internal_1_$__cuda_sm3x_div_rn_noftz_f32_slowpath) ;  /* 0x0000000000447944 */ /* 0x000fea0003c00000 */
[----:B------:R-:W-:-:S07]  /*0230*/  IMAD.MOV.U32 R9, RZ, RZ, R0 ;  /* 0x000000ffff097224 */ /* 0x000fce00078e0000 */
.L_x_16:
[----:B------:R-:W-:Y:S05]  /*0240*/  BSYNC.RECONVERGENT B1 ;  /* 0x0000000000017941 */ /* 0x000fea0003800200 */
.L_x_15:
[----:B------:R-:W-:Y:S05]  /*0250*/  BSYNC.RECONVERGENT B0 ;  /* 0x0000000000007941 */ /* 0x000fea0003800200 */
.L_x_14:
[----:B0-----:R-:W0:Y:S01]  /*0260*/  S2R R3, SR_LANEID ;  /* 0x0000000000037919 */ /* 0x001e220000000000 */
[----:B------:R-:W-:Y:S01]  /*0270*/  FSETP.GEU.AND P0, PT, R11, -9.9999999747524270788e-07, PT ;  /* 0xb58637bd0b00780b */ /* 0x000fe20003f0e000 */
[----:B------:R-:W1:Y:S01]  /*0280*/  LDC.64 R6, c[0x0][0x390] ;  /* 0x0000e400ff067b82 */ /* 0x000e620000000a00 */
[----:B------:R-:W-:Y:S02]  /*0290*/  VOTEU.ANY UR4, UPT, PT ;  /* 0x0000000000047886 */ /* 0x000fe400038e0100 */
[----:B------:R-:W-:Y:S01]  /*02a0*/  SEL R0, RZ, 0x1, P0 ;  /* 0x00000001ff007807 */ /* 0x000fe20000000000 */
[----:B------:R-:W-:-:S04]  /*02b0*/  UFLO.U32 UR4, UR4 ;  /* 0x00000004000472bd */ /* 0x000fc800080e0000 */
[----:B------:R-:W2:Y:S08]  /*02c0*/  REDUX.SUM UR5, R0 ;  /* 0x00000000000573c4 */ /* 0x000eb0000000c000 */
[----:B------:R-:W3:Y:S01]  /*02d0*/  LDC.64 R4, c[0x0][0x3a8] ;  /* 0x0000ea00ff047b82 */ /* 0x000ee20000000a00 */
[----:B0-----:R-:W-:Y:S01]  /*02e0*/  ISETP.EQ.U32.AND P0, PT, R3, UR4, PT ;  /* 0x0000000403007c0c */ /* 0x001fe2000bf02070 */
[----:B-1----:R-:W-:-:S04]  /*02f0*/  IMAD.WIDE R2, R2, 0x4, R6 ;  /* 0x0000000402027825 */ /* 0x002fc800078e0206 */
[----:B--2---:R-:W-:Y:S01]  /*0300*/  IMAD.U32 R7, RZ, RZ, UR5 ;  /* 0x00000005ff077e24 */ /* 0x004fe2000f8e00ff */
[----:B------:R-:W-:Y:S07]  /*0310*/  STG.E desc[UR6][R2.64], R9 ;  /* 0x0000000902007986 */ /* 0x000fee000c101906 */
[----:B---3--:R-:W-:Y:S01]  /*0320*/  @P0 REDG.E.ADD.STRONG.GPU desc[UR6][R4.64], R7 ;  /* 0x000000070400098e */ /* 0x008fe2000c12e106 */
[----:B------:R-:W-:Y:S05]  /*0330*/  EXIT ;  /* 0x000000000000794d */ /* 0x000fea0003800000 */
        .weak           $__internal_1_$__cuda_sm3x_div_rn_noftz_f32_slowpath
        .type           $__internal_1_$__cuda_sm3x_div_rn_noftz_f32_slowpath,@function
        .size           $__internal_1_$__cuda_sm3x_div_rn_noftz_f32_slowpath,(.L_x_42 - $__internal_1_$__cuda_sm3x_div_rn_noftz_f32_slowpath)
$__internal_1_$__cuda_sm3x_div_rn_noftz_f32_slowpath:
[--C-:B------:R-:W-:Y:S01]  /*0340*/  SHF.R.U32.HI R6, RZ, 0x17, R3.reuse ;  /* 0x00000017ff067819 */ /* 0x100fe20000011603 */
[----:B------:R-:W-:Y:S01]  /*0350*/  BSSY.RECONVERGENT B2, `(.L_x_17) ;  /* 0x0000064000027945 */ /* 0x000fe20003800200 */
[--C-:B------:R-:W-:Y:S01]  /*0360*/  SHF.R.U32.HI R5, RZ, 0x17, R0.reuse ;  /* 0x00000017ff057819 */ /* 0x100fe20000011600 */
[----:B------:R-:W-:Y:S01]  /*0370*/  IMAD.MOV.U32 R7, RZ, RZ, R0 ;  /* 0x000000ffff077224 */ /* 0x000fe200078e0000 */
[----:B------:R-:W-:Y:S01]  /*0380*/  LOP3.LUT R6, R6, 0xff, RZ, 0xc0, !PT ;  /* 0x000000ff06067812 */ /* 0x000fe200078ec0ff */
[----:B------:R-:W-:Y:S01]  /*0390*/  IMAD.MOV.U32 R8, RZ, RZ, R3 ;  /* 0x000000ffff087224 */ /* 0x000fe200078e0003 */
[----:B------:R-:W-:-:S03]  /*03a0*/  LOP3.LUT R5, R5, 0xff, RZ, 0xc0, !PT ;  /* 0x000000ff05057812 */ /* 0x000fc600078ec0ff */
[----:B------:R-:W-:Y:S02]  /*03b0*/  VIADD R12, R6, 0xffffffff ;  /* 0xffffffff060c7836 */ /* 0x000fe40000000000 */
[----:B------:R-:W-:-:S03]  /*03c0*/  VIADD R10, R5, 0xffffffff ;  /* 0xffffffff050a7836 */ /* 0x000fc60000000000 */
        /* <DEDUP_REMOVED lines=27> */
.L_x_18:
        /* <DEDUP_REMOVED lines=30> */
[CCC-:B------:R-:W-:Y:S01]  /*0760*/  FFMA.RM R6, R10.reuse, R8.reuse, R7.reuse ;  /* 0x000000080a067223 */ /* 0x1c0fe20000004007 */
[C---:B------:R-:W-:Y:S02]  /*0770*/  ISETP.NE.AND P2, PT, R9.reuse, RZ, PT ;  /* 0x000000ff0900720c */ /* 0x040fe40003f45270 */
[----:B------:R-:W-:Y:S02]  /*0780*/  ISETP.NE.AND P1, PT, R9, RZ, PT ;  /* 0x000000ff0900720c */ /* 0x000fe40003f25270 */
[----:B------:R-:W-:Y:S01]  /*0790*/  LOP3.LUT R5, R3, 0x7fffff, RZ, 0xc0, !PT ;  /* 0x007fffff03057812 */ /* 0x000fe200078ec0ff */
[----:B------:R-:W-:Y:S01]  /*07a0*/  FFMA.RP R3, R10, R8, R7 ;  /* 0x000000080a037223 */ /* 0x000fe20000008007 */
[----:B------:R-:W-:Y:S02]  /*07b0*/  VIADD R8, R9, 0x20 ;  /* 0x0000002009087836 */ /* 0x000fe40000000000 */
[----:B------:R-:W-:Y:S01]  /*07c0*/  LOP3.LUT R5, R5, 0x800000, RZ, 0xfc, !PT ;  /* 0x0080000005057812 */ /* 0x000fe200078efcff */
[----:B------:R-:W-:Y:S01]  /*07d0*/  IMAD.MOV R7, RZ, RZ, -R9 ;  /* 0x000000ffff077224 */ /* 0x000fe200078e0a09 */
[----:B------:R-:W-:-:S02]  /*07e0*/  FSETP.NEU.FTZ.AND P0, PT, R3, R6, PT ;  /* 0x000000060300720b */ /* 0x000fc40003f1d000 */
[----:B------:R-:W-:Y:S02]  /*07f0*/  SHF.L.U32 R8, R5, R8, RZ ;  /* 0x0000000805087219 */ /* 0x000fe400000006ff */
[----:B------:R-:W-:Y:S02]  /*0800*/  SEL R6, R7, RZ, P2 ;  /* 0x000000ff07067207 */ /* 0x000fe40001000000 */
[----:B------:R-:W-:Y:S02]  /*0810*/  ISETP.NE.AND P1, PT, R8, RZ, P1 ;  /* 0x000000ff0800720c */ /* 0x000fe40000f25270 */
[----:B------:R-:W-:Y:S02]  /*0820*/  SHF.R.U32.HI R6, RZ, R6, R5 ;  /* 0x00000006ff067219 */ /* 0x000fe40000011605 */
[----:B------:R-:W-:Y:S02]  /*0830*/  PLOP3.LUT P0, PT, P0, P1, PT, 0xf8, 0x8f ;  /* 0x00000000008f781c */ /* 0x000fe40000703f70 */
[----:B------:R-:W-:-:S02]  /*0840*/  SHF.R.U32.HI R8, RZ, 0x1, R6 ;  /* 0x00000001ff087819 */ /* 0x000fc40000011606 */
[----:B------:R-:W-:-:S04]  /*0850*/  SEL R3, RZ, 0x1, !P0 ;  /* 0x00000001ff037807 */ /* 0x000fc80004000000 */
[----:B------:R-:W-:-:S04]  /*0860*/  LOP3.LUT R3, R3, 0x1, R8, 0xf8, !PT ;  /* 0x0000000103037812 */ /* 0x000fc800078ef808 */
[----:B------:R-:W-:-:S05]  /*0870*/  LOP3.LUT R3, R3, R6, RZ, 0xc0, !PT ;  /* 0x0000000603037212 */ /* 0x000fca00078ec0ff */
[----:B------:R-:W-:-:S05]  /*0880*/  IMAD.IADD R3, R8, 0x1, R3 ;  /* 0x0000000108037824 */ /* 0x000fca00078e0203 */
[----:B------:R-:W-:Y:S01]  /*0890*/  LOP3.LUT R0, R3, R0, RZ, 0xfc, !PT ;  /* 0x0000000003007212 */ /* 0x000fe200078efcff */
[----:B------:R-:W-:Y:S06]  /*08a0*/  BRA `(.L_x_26) ;  /* 0x0000000000107947 */ /* 0x000fec0003800000 */
.L_x_25:
[----:B------:R-:W-:-:S04]  /*08b0*/  LOP3.LUT R0, R0, 0x80000000, RZ, 0xc0, !PT ;  /* 0x8000000000007812 */ /* 0x000fc800078ec0ff */
[----:B------:R-:W-:Y:S01]  /*08c0*/  LOP3.LUT R0, R0, 0x7f800000, RZ, 0xfc, !PT ;  /* 0x7f80000000007812 */ /* 0x000fe200078efcff */
[----:B------:R-:W-:Y:S06]  /*08d0*/  BRA `(.L_x_26) ;  /* 0x0000000000047947 */ /* 0x000fec0003800000 */
.L_x_24:
[----:B------:R-:W-:-:S07]  /*08e0*/  IMAD R0, R6, 0x800000, R0 ;  /* 0x0080000006007824 */ /* 0x000fce00078e0200 */
.L_x_26:
[----:B------:R-:W-:Y:S05]  /*08f0*/  BSYNC.RECONVERGENT B3 ;  /* 0x0000000000037941 */ /* 0x000fea0003800200 */
.L_x_23:
[----:B------:R-:W-:Y:S05]  /*0900*/  BRA `(.L_x_27) ;  /* 0x0000000000207947 */ /* 0x000fea0003800000 */
.L_x_22:
[----:B------:R-:W-:-:S04]  /*0910*/  LOP3.LUT R0, R8, 0x80000000, R7, 0x48, !PT ;  /* 0x8000000008007812 */ /* 0x000fc800078e4807 */
[----:B------:R-:W-:Y:S01]  /*0920*/  LOP3.LUT R0, R0, 0x7f800000, RZ, 0xfc, !PT ;  /* 0x7f80000000007812 */ /* 0x000fe200078efcff */
[----:B------:R-:W-:Y:S06]  /*0930*/  BRA `(.L_x_27) ;  /* 0x0000000000147947 */ /* 0x000fec0003800000 */
.L_x_21:
[----:B------:R-:W-:Y:S01]  /*0940*/  LOP3.LUT R0, R8, 0x80000000, R7, 0x48, !PT ;  /* 0x8000000008007812 */ /* 0x000fe200078e4807 */
[----:B------:R-:W-:Y:S06]  /*0950*/  BRA `(.L_x_27) ;  /* 0x00000000000c7947 */ /* 0x000fec0003800000 */
.L_x_20:
[----:B------:R-:W0:Y:S01]  /*0960*/  MUFU.RSQ R0, -QNAN ;  /* 0xffc0000000007908 */ /* 0x000e220000001400 */
[----:B------:R-:W-:Y:S05]  /*0970*/  BRA `(.L_x_27) ;  /* 0x0000000000047947 */ /* 0x000fea0003800000 */
.L_x_19:
[----:B------:R-:W-:-:S07]  /*0980*/  FADD.FTZ R0, R0, R3 ;  /* 0x0000000300007221 */ /* 0x000fce0000010000 */
.L_x_27:
[----:B------:R-:W-:Y:S05]  /*0990*/  BSYNC.RECONVERGENT B2 ;  /* 0x0000000000027941 */ /* 0x000fea0003800200 */
.L_x_17:
[----:B------:R-:W-:-:S04]  /*09a0*/  IMAD.MOV.U32 R5, RZ, RZ, 0x0 ;  /* 0x00000000ff057424 */ /* 0x000fc800078e00ff */
[----:B0-----:R-:W-:Y:S05]  /*09b0*/  RET.REL.NODEC R4 `(_Z13compute_thetaPfS_S_PiiS0_) ;  /* 0xfffffff404907950 */ /* 0x001fea0003c3ffff */
.L_x_28:
        /* <DEDUP_REMOVED lines=12> */
.L_x_42:


//--------------------- .text._Z6get_ixPfiPiS_    --------------------------
	.section	.text._Z6get_ixPfiPiS_,"ax",@progbits
	.align	128
        .global         _Z6get_ixPfiPiS_
        .type           _Z6get_ixPfiPiS_,@function
        .size           _Z6get_ixPfiPiS_,(.L_x_45 - _Z6get_ixPfiPiS_)
        .other          _Z6get_ixPfiPiS_,@"STO_CUDA_ENTRY STV_DEFAULT"
_Z6get_ixPfiPiS_:
.text._Z6get_ixPfiPiS_:
        /* <DEDUP_REMOVED lines=11> */
[----:B0-----:R-:W-:-:S06]  /*00b0*/  IMAD.WIDE R4, R7, 0x4, R4 ;  /* 0x0000000407047825 */ /* 0x001fcc00078e0204 */
[----:B-1----:R-:W3:Y:S04]  /*00c0*/  LDG.E R5, desc[UR4][R4.64] ;  /* 0x0000000404057981 */ /* 0x002ee8000c1e1900 */
[----:B--2---:R-:W3:Y:S02]  /*00d0*/  LDG.E R2, desc[UR4][R2.64] ;  /* 0x0000000402027981 */ /* 0x004ee4000c1e1900 */
[----:B---3--:R-:W-:-:S13]  /*00e0*/  FSETP.NEU.AND P0, PT, R5, R2, PT ;  /* 0x000000020500720b */ /* 0x008fda0003f0d000 */
[----:B------:R-:W-:Y:S05]  /*00f0*/  @P0 EXIT ;  /* 0x000000000000094d */ /* 0x000fea0003800000 */
[----:B------:R-:W0:Y:S01]  /*0100*/  LDCU.64 UR4, c[0x0][0x390] ;  /* 0x00007200ff0477ac */ /* 0x000e220008000a00 */
[----:B------:R-:W-:Y:S02]  /*0110*/  MOV R6, 0xffffffff ;  /* 0xffffffff00067802 */ /* 0x000fe40000000f00 */
[----:B0-----:R-:W-:Y:S02]  /*0120*/  MOV R2, UR4 ;  /* 0x0000000400027c02 */ /* 0x001fe40008000f00 */
[----:B------:R-:W-:-:S05]  /*0130*/  MOV R3, UR5 ;  /* 0x0000000500037c02 */ /* 0x000fca0008000f00 */
[----:B------:R-:W-:Y:S01]  /*0140*/  ATOMG.E.CAS.STRONG.GPU PT, RZ, [R2], R6, R7 ;  /* 0x0000000602ff73a9 */ /* 0x000fe200001ee107 */
[----:B------:R-:W-:Y:S05]  /*0150*/  EXIT ;  /* 0x000000000000794d */ /* 0x000fea0003800000 */
.L_x_29:
        /* <DEDUP_REMOVED lines=10> */
.L_x_45:


//--------------------- .text._Z10reduce_minPfiS_ --------------------------
	.section	.text._Z10reduce_minPfiS_,"ax",@progbits
	.align	128
        .global         _Z10reduce_minPfiS_
        .type           _Z10reduce_minPfiS_,@function
        .size           _Z10reduce_minPfiS_,(.L_x_46 - _Z10reduce_minPfiS_)
        .other          _Z10reduce_minPfiS_,@"STO_CUDA_ENTRY STV_DEFAULT"
_Z10reduce_minPfiS_:
.text._Z10reduce_minPfiS_:
[----:B------:R-:W-:Y:S01]  /*0000*/  LDC R1, c[0x0][0x37c] ;  /* 0x0000df00ff017b82 */ /* 0x000fe20000000800 */
[----:B------:R-:W0:Y:S01]  /*0010*/  S2R R6, SR_TID.X ;  /* 0x0000000000067919 */ /* 0x000e220000002100 */
[----:B------:R-:W0:Y:S01]  /*0020*/  LDCU UR8, c[0x0][0x360] ;  /* 0x00006c00ff0877ac */ /* 0x000e220008000800 */
[----:B------:R-:W-:Y:S01]  /*0030*/  IMAD.MOV.U32 R4, RZ, RZ, 0x7f800000 ;  /* 0x7f800000ff047424 */ /* 0x000fe200078e00ff */
[----:B------:R-:W0:Y:S01]  /*0040*/  S2R R7, SR_CTAID.X ;  /* 0x0000000000077919 */ /* 0x000e220000002500 */
[----:B------:R-:W1:Y:S01]  /*0050*/  LDCU UR4, c[0x0][0x388] ;  /* 0x00007100ff0477ac */ /* 0x000e620008000800 */
[----:B------:R-:W2:Y:S01]  /*0060*/  LDCU.64 UR6, c[0x0][0x358] ;  /* 0x00006b00ff0677ac */ /* 0x000ea20008000a00 */
[----:B0-----:R-:W-:-:S05]  /*0070*/  IMAD R5, R7, UR8, R6 ;  /* 0x0000000807057c24 */ /* 0x001fca000f8e0206 */
[----:B-1----:R-:W-:-:S13]  /*0080*/  ISETP.GE.AND P0, PT, R5, UR4, PT ;  /* 0x0000000405007c0c */ /* 0x002fda000bf06270 */
[----:B------:R-:W0:Y:S02]  /*0090*/  @!P0 LDC.64 R2, c[0x0][0x380] ;  /* 0x0000e000ff028b82 */ /* 0x000e240000000a00 */
[----:B0-----:R-:W-:-:S05]  /*00a0*/  @!P0 IMAD.WIDE R2, R5, 0x4, R2 ;  /* 0x0000000405028825 */ /* 0x001fca00078e0202 */
[----:B--2---:R-:W2:Y:S01]  /*00b0*/  @!P0 LDG.E R4, desc[UR6][R2.64] ;  /* 0x0000000602048981 */ /* 0x004ea2000c1e1900 */
[----:B------:R-:W0:Y:S01]  /*00c0*/  S2UR UR5, SR_CgaCtaId ;  /* 0x00000000000579c3 */ /* 0x000e220000008800 */
[----:B------:R-:W-:Y:S01]  /*00d0*/  IMAD.U32 R0, RZ, RZ, UR8 ;  /* 0x00000008ff007e24 */ /* 0x000fe2000f8e00ff */
[----:B------:R-:W-:Y:S01]  /*00e0*/  UMOV UR4, 0x400 ;  /* 0x0000040000047882 */ /* 0x000fe20000000000 */
[----:B------:R-:W-:-:S03]  /*00f0*/  ISETP.NE.AND P0, PT, R6, RZ, PT ;  /* 0x000000ff0600720c */ /* 0x000fc60003f05270 */
[----:B------:R-:W-:Y:S01]  /*0100*/  ISETP.GE.U32.AND P1, PT, R0, 0x2, PT ;  /* 0x000000020000780c */ /* 0x000fe20003f26070 */
[----:B0-----:R-:W-:-:S06]  /*0110*/  ULEA UR4, UR5, UR4, 0x18 ;  /* 0x0000000405047291 */ /* 0x001fcc000f8ec0ff */
[----:B------:R-:W-:-:S05]  /*0120*/  LEA R5, R6, UR4, 0x2 ;  /* 0x0000000406057c11 */ /* 0x000fca000f8e10ff */
[----:B--2---:R0:W-:Y:S01]  /*0130*/  STS [R5], R4 ;  /* 0x0000000405007388 */ /* 0x0041e20000000800 */
[----:B------:R-:W-:Y:S06]  /*0140*/  BAR.SYNC.DEFER_BLOCKING 0x0 ;  /* 0x0000000000007b1d */ /* 0x000fec0000010000 */
[----:B------:R-:W-:Y:S05]  /*0150*/  @!P1 BRA `(.L_x_30) ;  /* 0x0000000000309947 */ /* 0x000fea0003800000 */
.L_x_31:
[----:B0-----:R-:W-:-:S04]  /*0160*/  SHF.R.U32.HI R4, RZ, 0x1, R0 ;  /* 0x00000001ff047819 */ /* 0x001fc80000011600 */
[----:B------:R-:W-:-:S13]  /*0170*/  ISETP.GE.U32.AND P2, PT, R6, R4, PT ;  /* 0x000000040600720c */ /* 0x000fda0003f46070 */
[----:B------:R-:W-:Y:S01]  /*0180*/  @!P2 IMAD R3, R4, 0x4, R5 ;  /* 0x000000040403a824 */ /* 0x000fe200078e0205 */
[----:B------:R-:W-:Y:S05]  /*0190*/  @!P2 LDS R2, [R5] ;  /* 0x000000000502a984 */ /* 0x000fea0000000800 */
[----:B------:R-:W0:Y:S02]  /*01a0*/  @!P2 LDS R3, [R3] ;  /* 0x000000000303a984 */ /* 0x000e240000000800 */
[----:B0-----:R-:W-:-:S04]  /*01b0*/  @!P2 FSETP.GT.AND P1, PT, R2, R3, PT ;  /* 0x000000030200a20b */ /* 0x001fc80003f24000 */
[----:B------:R-:W-:Y:S02]  /*01c0*/  @!P2 FSEL R2, R3, R2, P1 ;  /* 0x000000020302a208 */ /* 0x000fe40000800000 */
[----:B------:R-:W-:Y:S01]  /*01d0*/  ISETP.GT.U32.AND P1, PT, R0, 0x3, PT ;  /* 0x000000030000780c */ /* 0x000fe20003f24070 */
[----:B------:R-:W-:Y:S02]  /*01e0*/  IMAD.MOV.U32 R0, RZ, RZ, R4 ;  /* 0x000000ffff007224 */ /* 0x000fe400078e0004 */
[----:B------:R1:W-:Y:S01]  /*01f0*/  @!P2 STS [R5], R2 ;  /* 0x000000020500a388 */ /* 0x0003e20000000800 */
[----:B------:R-:W-:Y:S09]  /*0200*/  BAR.SYNC.DEFER_BLOCKING 0x0 ;  /* 0x0000000000007b1d */ /* 0x000ff20000010000 */
[----:B-1----:R-:W-:Y:S05]  /*0210*/  @P1 BRA `(.L_x_31) ;  /* 0xfffffffc00d01947 */ /* 0x002fea000383ffff */
.L_x_30:
[----:B------:R-:W-:Y:S05]  /*0220*/  @P0 EXIT ;  /* 0x000000000000094d */ /* 0x000fea0003800000 */
[----:B------:R-:W1:Y:S01]  /*0230*/  S2UR UR5, SR_CgaCtaId ;  /* 0x00000000000579c3 */ /* 0x000e620000008800 */
[----:B------:R-:W-:-:S07]  /*0240*/  UMOV UR4, 0x400 ;  /* 0x0000040000047882 */ /* 0x000fce0000000000 */
[----:B------:R-:W2:Y:S01]  /*0250*/  LDC.64 R2, c[0x0][0x390] ;  /* 0x0000e400ff027b82 */ /* 0x000ea20000000a00 */
[----:B-1----:R-:W-:Y:S01]  /*0260*/  ULEA UR4, UR5, UR4, 0x18 ;  /* 0x0000000405047291 */ /* 0x002fe2000f8ec0ff */
[----:B--2---:R-:W-:-:S08]  /*0270*/  IMAD.WIDE.U32 R2, R7, 0x4, R2 ;  /* 0x0000000407027825 */ /* 0x004fd000078e0002 */
[----:B0-----:R-:W0:Y:S04]  /*0280*/  LDS R5, [UR4] ;  /* 0x00000004ff057984 */ /* 0x001e280008000800 */
[----:B0-----:R-:W-:Y:S01]  /*0290*/  STG.E desc[UR6][R2.64], R5 ;  /* 0x0000000502007986 */ /* 0x001fe2000c101906 */
[----:B------:R-:W-:Y:S05]  /*02a0*/  EXIT ;  /* 0x000000000000794d */ /* 0x000fea0003800000 */
.L_x_32:
        /* <DEDUP_REMOVED lines=13> */
.L_x_46:


//--------------------- .text._Z21extract_basis_columnsPfPiS_ii --------------------------
	.section	.text._Z21extract_basis_columnsPfPiS_ii,"ax",@progbits
	.align	128
        .global         _Z21extract_basis_columnsPfPiS_ii
        .type           _Z21extract_basis_columnsPfPiS_ii,@function
        .size           _Z21extract_basis_columnsPfPiS_ii,(.L_x_47 - _Z21extract_basis_columnsPfPiS_ii)
        .other          _Z21extract_basis_columnsPfPiS_ii,@"STO_CUDA_ENTRY STV_DEFAULT"
_Z21extract_basis_columnsPfPiS_ii:
.text._Z21extract_basis_columnsPfPiS_ii:
[----:B------:R-:W-:Y:S01]  /*0000*/  LDC R1, c[0x0][0x37c] ;  /* 0x0000df00ff017b82 */ /* 0x000fe20000000800 */
[----:B------:R-:W0:Y:S07]  /*0010*/  S2R R3, SR_TID.Y ;  /* 0x0000000000037919 */ /* 0x000e2e0000002200 */
[----:B------:R-:W0:Y:S01]  /*0020*/  LDC R0, c[0x0][0x364] ;  /* 0x0000d900ff007b82 */ /* 0x000e220000000800 */
[----:B------:R-:W1:Y:S01]  /*0030*/  LDCU UR8, c[0x0][0x398] ;  /* 0x00007300ff0877ac */ /* 0x000e620008000800 */
[----:B------:R-:W2:Y:S06]  /*0040*/  S2R R2, SR_TID.X ;  /* 0x0000000000027919 */ /* 0x000eac0000002100 */
[----:B------:R-:W0:Y:S08]  /*0050*/  S2UR UR4, SR_CTAID.Y ;  /* 0x00000000000479c3 */ /* 0x000e300000002600 */
[----:B------:R-:W2:Y:S08]  /*0060*/  S2UR UR5, SR_CTAID.X ;  /* 0x00000000000579c3 */ /* 0x000eb00000002500 */
[----:B------:R-:W2:Y:S01]  /*0070*/  LDC R7, c[0x0][0x360] ;  /* 0x0000d800ff077b82 */ /* 0x000ea20000000800 */
[----:B0-----:R-:W-:-:S02]  /*0080*/  IMAD R0, R0, UR4, R3 ;  /* 0x0000000400007c24 */ /* 0x001fc4000f8e0203 */
[----:B--2---:R-:W-:-:S05]  /*0090*/  IMAD R7, R7, UR5, R2 ;  /* 0x0000000507077c24 */ /* 0x004fca000f8e0202 */
[----:B------:R-:W-:-:S04]  /*00a0*/  VIMNMX R2, PT, PT, R0, R7, !PT ;  /* 0x0000000700027248 */ /* 0x000fc80007fe0100 */
[----:B-1----:R-:W-:-:S13]  /*00b0*/  ISETP.GE.AND P0, PT, R2, UR8, PT ;  /* 0x0000000802007c0c */ /* 0x002fda000bf06270 */
[----:B------:R-:W-:Y:S05]  /*00c0*/  @P0 EXIT ;  /* 0x000000000000094d */ /* 0x000fea0003800000 */
[----:B------:R-:W0:Y:S01]  /*00d0*/  LDC.64 R2, c[0x0][0x388] ;  /* 0x0000e200ff027b82 */ /* 0x000e220000000a00 */
[----:B------:R-:W1:Y:S01]  /*00e0*/  LDCU.64 UR6, c[0x0][0x358] ;  /* 0x00006b00ff0677ac */ /* 0x000e620008000a00 */
[----:B------:R-:W2:Y:S01]  /*00f0*/  LDCU UR4, c[0x0][0x39c] ;  /* 0x00007380ff0477ac */ /* 0x000ea20008000800 */
[----:B0-----:R-:W-:-:S05]  /*0100*/  IMAD.WIDE R2, R7, 0x4, R2 ;  /* 0x0000000407027825 */ /* 0x001fca00078e0202 */
[----:B-1----:R-:W3:Y:S01]  /*0110*/  LDG.E R5, desc[UR6][R2.64] ;  /* 0x0000000602057981 */ /* 0x002ee2000c1e1900 */
[----:B--2---:R-:W-:-:S06]  /*0120*/  UIADD3 UR4, UPT, UPT, -UR8, UR4, URZ ;  /* 0x0000000408047290 */ /* 0x004fcc000fffe1ff */
[----:B---3--:R-:W-:-:S13]  /*0130*/  ISETP.GE.AND P0, PT, R5, UR4, PT ;  /* 0x0000000405007c0c */ /* 0x008fda000bf06270 */
[----:B------:R-:W-:Y:S05]  /*0140*/  @P0 BRA `(.L_x_33) ;  /* 0x0000000000240947 */ /* 0x000fea0003800000 */
[----:B------:R-:W0:Y:S01]  /*0150*/  LDC.64 R2, c[0x0][0x380] ;  /* 0x0000e000ff027b82 */ /* 0x000e220000000a00 */
[----:B------:R-:W-:-:S04]  /*0160*/  IMAD R5, R5, UR8, R0 ;  /* 0x0000000805057c24 */ /* 0x000fc8000f8e0200 */
[----:B0-----:R-:W-:-:S03]  /*0170*/  IMAD.WIDE R2, R5, 0x4, R2 ;  /* 0x0000000405027825 */ /* 0x001fc600078e0202 */
[----:B------:R-:W0:Y:S03]  /*0180*/  LDC.64 R4, c[0x0][0x390] ;  /* 0x0000e400ff047b82 */ /* 0x000e260000000a00 */
[----:B------:R-:W2:Y:S01]  /*0190*/  LDG.E R3, desc[UR6][R2.64] ;  /* 0x0000000602037981 */ /* 0x000ea2000c1e1900 */
[----:B------:R-:W-:-:S04]  /*01a0*/  IMAD R7, R7, UR8, R0 ;  /* 0x0000000807077c24 */ /* 0x000fc8000f8e0200 */
[----:B0-----:R-:W-:-:S05]  /*01b0*/  IMAD.WIDE R4, R7, 0x4, R4 ;  /* 0x0000000407047825 */ /* 0x001fca00078e0204 */
[----:B--2---:R-:W-:Y:S01]  /*01c0*/  STG.E desc[UR6][R4.64], R3 ;  /* 0x0000000304007986 */ /* 0x004fe2000c101906 */
[----:B------:R-:W-:Y:S05]  /*01d0*/  EXIT ;  /* 0x000000000000794d */ /* 0x000fea0003800000 */
.L_x_33:
[----:B------:R-:W0:Y:S01]  /*01e0*/  LDC.64 R2, c[0x0][0x390] ;  /* 0x0000e400ff027b82 */ /* 0x000e220000000a00 */
[----:B------:R-:W-:Y:S01]  /*01f0*/  IADD3 R5, PT, PT, R5, -UR4, RZ ;  /* 0x8000000405057c10 */ /* 0x000fe2000fffe0ff */
[----:B------:R-:W-:-:S03]  /*0200*/  IMAD R7, R7, UR8, R0 ;  /* 0x0000000807077c24 */ /* 0x000fc6000f8e0200 */
[----:B------:R-:W-:-:S04]  /*0210*/  ISETP.NE.AND P0, PT, R0, R5, PT ;  /* 0x000000050000720c */ /* 0x000fc80003f05270 */
[----:B------:R-:W-:Y:S01]  /*0220*/  FSEL R5, RZ, 1, P0 ;  /* 0x3f800000ff057808 */ /* 0x000fe20000000000 */
[----:B0-----:R-:W-:-:S05]  /*0230*/  IMAD.WIDE R2, R7, 0x4, R2 ;  /* 0x0000000407027825 */ /* 0x001fca00078e0202 */
[----:B------:R-:W-:Y:S01]  /*0240*/  STG.E desc[UR6][R2.64], R5 ;  /* 0x0000000502007986 */ /* 0x000fe2000c101906 */
[----:B------:R-:W-:Y:S05]  /*0250*/  EXIT ;  /* 0x000000000000794d */ /* 0x000fea0003800000 */
.L_x_34:
        /* <DEDUP_REMOVED lines=10> */
.L_x_47:


//--------------------- .text._Z21update_c_b_from_basisPfS_Pii --------------------------
	.section	.text._Z21update_c_b_from_basisPfS_Pii,"ax",@progbits
	.align	128
        .global         _Z21update_c_b_from_basisPfS_Pii
        .type           _Z21update_c_b_from_basisPfS_Pii,@function
        .size           _Z21update_c_b_from_basisPfS_Pii,(.L_x_48 - _Z21update_c_b_from_basisPfS_Pii)
        .other          _Z21update_c_b_from_basisPfS_Pii,@"STO_CUDA_ENTRY STV_DEFAULT"
_Z21update_c_b_from_basisPfS_Pii:
.text._Z21update_c_b_from_basisPfS_Pii:
        /* <DEDUP_REMOVED lines=10> */
[----:B------:R-:W2:Y:S08]  /*00a0*/  LDC.64 R4, c[0x0][0x388] ;  /* 0x0000e200ff047b82 */ /* 0x000eb00000000a00 */
[----:B------:R-:W3:Y:S01]  /*00b0*/  LDC.64 R6, c[0x0][0x380] ;  /* 0x0000e000ff067b82 */ /* 0x000ee20000000a00 */
[----:B0-----:R-:W-:-:S06]  /*00c0*/  IMAD.WIDE R2, R9, 0x4, R2 ;  /* 0x0000000409027825 */ /* 0x001fcc00078e0202 */
[----:B-1----:R-:W2:Y:S02]  /*00d0*/  LDG.E R3, desc[UR4][R2.64] ;  /* 0x0000000402037981 */ /* 0x002ea4000c1e1900 */
[----:B--2---:R-:W-:-:S06]  /*00e0*/  IMAD.WIDE R4, R3, 0x4, R4 ;  /* 0x0000000403047825 */ /* 0x004fcc00078e0204 */
[----:B------:R-:W2:Y:S01]  /*00f0*/  LDG.E R5, desc[UR4][R4.64] ;  /* 0x0000000404057981 */ /* 0x000ea2000c1e1900 */
[----:B---3--:R-:W-:-:S05]  /*0100*/  IMAD.WIDE R6, R9, 0x4, R6 ;  /* 0x0000000409067825 */ /* 0x008fca00078e0206 */
[----:B--2---:R-:W-:Y:S01]  /*0110*/  STG.E desc[UR4][R6.64], R5 ;  /* 0x0000000506007986 */ /* 0x004fe2000c101904 */
[----:B------:R-:W-:Y:S05]  /*0120*/  EXIT ;  /* 0x000000000000794d */ /* 0x000fea0003800000 */
.L_x_35:
        /* <DEDUP_REMOVED lines=13> */
.L_x_48:


//--------------------- .text._Z17init_phase1_costsPfii --------------------------
	.section	.text._Z17init_phase1_costsPfii,"ax",@progbits
	.align	128
        .global         _Z17init_phase1_costsPfii
        .type           _Z17init_phase1_costsPfii,@function
        .size           _Z17init_phase1_costsPfii,(.L_x_49 - _Z17init_phase1_costsPfii)
        .other          _Z17init_phase1_costsPfii,@"STO_CUDA_ENTRY STV_DEFAULT"
_Z17init_phase1_costsPfii:
.text._Z17init_phase1_costsPfii:
        /* <DEDUP_REMOVED lines=9> */
[----:B------:R-:W1:Y:S01]  /*0090*/  LDC.64 R2, c[0x0][0x380] ;  /* 0x0000e000ff027b82 */ /* 0x000e620000000a00 */
[----:B------:R-:W2:Y:S01]  /*00a0*/  LDCU.64 UR4, c[0x0][0x358] ;  /* 0x00006b00ff0477ac */ /* 0x000ea20008000a00 */
[----:B0-----:R-:W-:-:S04]  /*00b0*/  ISETP.GE.AND P0, PT, R5, UR6, PT ;  /* 0x0000000605007c0c */ /* 0x001fc8000bf06270 */
[----:B------:R-:W-:Y:S01]  /*00c0*/  SEL R0, RZ, 0xffffffff, !P0 ;  /* 0xffffffffff007807 */ /* 0x000fe20004000000 */
[----:B-1----:R-:W-:-:S03]  /*00d0*/  IMAD.WIDE R2, R5, 0x4, R2 ;  /* 0x0000000405027825 */ /* 0x002fc600078e0202 */
[----:B------:R-:W-:-:S05]  /*00e0*/  I2FP.F32.S32 R5, R0 ;  /* 0x0000000000057245 */ /* 0x000fca0000201400 */
[----:B--2---:R-:W-:Y:S01]  /*00f0*/  STG.E desc[UR4][R2.64], R5 ;  /* 0x0000000502007986 */ /* 0x004fe2000c101904 */
[----:B------:R-:W-:Y:S05]  /*0100*/  EXIT ;  /* 0x000000000000794d */ /* 0x000fea0003800000 */
.L_x_36:
        /* <DEDUP_REMOVED lines=15> */
.L_x_49:


//--------------------- .text._Z10init_b_ixsPiii  --------------------------
	.section	.text._Z10init_b_ixsPiii,"ax",@progbits
	.align	128
        .global         _Z10init_b_ixsPiii
        .type           _Z10init_b_ixsPiii,@function
        .size           _Z10init_b_ixsPiii,(.L_x_50 - _Z10init_b_ixsPiii)
        .other          _Z10init_b_ixsPiii,@"STO_CUDA_ENTRY STV_DEFAULT"
_Z10init_b_ixsPiii:
.text._Z10init_b_ixsPiii:
        /* <DEDUP_REMOVED lines=8> */
[----:B------:R-:W0:Y:S01]  /*0080*/  LDC R0, c[0x0][0x38c] ;  /* 0x0000e300ff007b82 */ /* 0x000e220000000800 */
[----:B------:R-:W1:Y:S07]  /*0090*/  LDCU.64 UR4, c[0x0][0x358] ;  /* 0x00006b00ff0477ac */ /* 0x000e6e0008000a00 */
[----:B------:R-:W2:Y:S01]  /*00a0*/  LDC.64 R2, c[0x0][0x380] ;  /* 0x0000e000ff027b82 */ /* 0x000ea20000000a00 */
[----:B0-----:R-:W-:Y:S01]  /*00b0*/  IADD3 R7, PT, PT, R0, -UR6, R5 ;  /* 0x8000000600077c10 */ /* 0x001fe2000fffe005 */
[----:B--2---:R-:W-:-:S05]  /*00c0*/  IMAD.WIDE R2, R5, 0x4, R2 ;  /* 0x0000000405027825 */ /* 0x004fca00078e0202 */
[----:B-1----:R-:W-:Y:S01]  /*00d0*/  STG.E desc[UR4][R2.64], R7 ;  /* 0x0000000702007986 */ /* 0x002fe2000c101904 */
[----:B------:R-:W-:Y:S05]  /*00e0*/  EXIT ;  /* 0x000000000000794d */ /* 0x000fea0003800000 */
.L_x_37:
        /* <DEDUP_REMOVED lines=9> */
.L_x_50:


//--------------------- .text._Z6init_IPfi        --------------------------
	.section	.text._Z6init_IPfi,"ax",@progbits
	.align	128
        .global         _Z6init_IPfi
        .type           _Z6init_IPfi,@function
        .size           _Z6init_IPfi,(.L_x_51 - _Z6init_IPfi)
        .other          _Z6init_IPfi,@"STO_CUDA_ENTRY STV_DEFAULT"
_Z6init_IPfi:
.text._Z6init_IPfi:
        /* <DEDUP_REMOVED lines=15> */
[----:B------:R-:W-:Y:S01]  /*00f0*/  IMAD R7, R5, UR6, R0 ;  /* 0x0000000605077c24 */ /* 0x000fe2000f8e0200 */
[----:B------:R-:W-:-:S04]  /*0100*/  ISETP.NE.AND P0, PT, R0, R5, PT ;  /* 0x000000050000720c */ /* 0x000fc80003f05270 */
[----:B------:R-:W-:Y:S01]  /*0110*/  FSEL R5, RZ, 1, P0 ;  /* 0x3f800000ff057808 */ /* 0x000fe20000000000 */
[----:B0-----:R-:W-:-:S05]  /*0120*/  IMAD.WIDE R2, R7, 0x4, R2 ;  /* 0x0000000407027825 */ /* 0x001fca00078e0202 */
[----:B-1----:R-:W-:Y:S01]  /*0130*/  STG.E desc[UR4][R2.64], R5 ;  /* 0x0000000502007986 */ /* 0x002fe2000c101904 */
[----:B------:R-:W-:Y:S05]  /*0140*/  EXIT ;  /* 0x000000000000794d */ /* 0x000fea0003800000 */
.L_x_38:
        /* <DEDUP_REMOVED lines=11> */
.L_x_51:


//--------------------- .text._Z13init_D_from_APfS_ii --------------------------
	.section	.text._Z13init_D_from_APfS_ii,"ax",@progbits
	.align	128
        .global         _Z13init_D_from_APfS_ii
        .type           _Z13init_D_from_APfS_ii,@function
        .size           _Z13init_D_from_APfS_ii,(.L_x_52 - _Z13init_D_from_APfS_ii)
        .other          _Z13init_D_from_APfS_ii,@"STO_CUDA_ENTRY STV_DEFAULT"
_Z13init_D_from_APfS_ii:
.text._Z13init_D_from_APfS_ii:
[----:B------:R-:W-:Y:S01]  /*0000*/  LDC R1, c[0x0][0x37c] ;  /* 0x0000df00ff017b82 */ /* 0x000fe20000000800 */
[----:B------:R-:W0:Y:S07]  /*0010*/  S2R R2, SR_TID.X ;  /* 0x0000000000027919 */ /* 0x000e2e0000002100 */
[----:B------:R-:W1:Y:S01]  /*0020*/  LDC R0, c[0x0][0x364] ;  /* 0x0000d900ff007b82 */ /* 0x000e620000000800 */
[----:B------:R-:W2:Y:S01]  /*0030*/  LDCU.64 UR6, c[0x0][0x390] ;  /* 0x00007200ff0677ac */ /* 0x000ea20008000a00 */
[----:B------:R-:W1:Y:S06]  /*0040*/  S2R R3, SR_TID.Y ;  /* 0x0000000000037919 */ /* 0x000e6c0000002200 */
[----:B------:R-:W0:Y:S08]  /*0050*/  S2UR UR5, SR_CTAID.X ;  /* 0x00000000000579c3 */ /* 0x000e300000002500 */
[----:B------:R-:W0:Y:S08]  /*0060*/  LDC R5, c[0x0][0x360] ;  /* 0x0000d800ff057b82 */ /* 0x000e300000000800 */
[----:B------:R-:W1:Y:S01]  /*0070*/  S2UR UR4, SR_CTAID.Y ;  /* 0x00000000000479c3 */ /* 0x000e620000002600 */
[----:B0-----:R-:W-:-:S05]  /*0080*/  IMAD R5, R5, UR5, R2 ;  /* 0x0000000505057c24 */ /* 0x001fca000f8e0202 */
[----:B--2---:R-:W-:Y:S01]  /*0090*/  ISETP.GE.AND P0, PT, R5, UR7, PT ;  /* 0x0000000705007c0c */ /* 0x004fe2000bf06270 */
[----:B-1----:R-:W-:-:S05]  /*00a0*/  IMAD R0, R0, UR4, R3 ;  /* 0x0000000400007c24 */ /* 0x002fca000f8e0203 */
[----:B------:R-:W-:-:S13]  /*00b0*/  ISETP.GE.OR P0, PT, R0, UR6, P0 ;  /* 0x0000000600007c0c */ /* 0x000fda0008706670 */
[----:B------:R-:W-:Y:S05]  /*00c0*/  @P0 EXIT ;  /* 0x000000000000094d */ /* 0x000fea0003800000 */
[----:B------:R-:W0:Y:S01]  /*00d0*/  LDC.64 R2, c[0x0][0x380] ;  /* 0x0000e000ff027b82 */ /* 0x000e220000000a00 */
[----:B------:R-:W1:Y:S01]  /*00e0*/  LDCU.64 UR4, c[0x0][0x358] ;  /* 0x00006b00ff0477ac */ /* 0x000e620008000a00 */
[----:B------:R-:W-:Y:S01]  /*00f0*/  IMAD R7, R5, UR6, R0 ;  /* 0x0000000605077c24 */ /* 0x000fe2000f8e0200 */
[----:B------:R-:W2:Y:S03]  /*0100*/  LDCU.64 UR8, c[0x0][0x388] ;  /* 0x00007100ff0877ac */ /* 0x000ea60008000a00 */
[----:B0-----:R-:W-:-:S06]  /*0110*/  IMAD.WIDE R2, R7, 0x4, R2 ;  /* 0x0000000407027825 */ /* 0x001fcc00078e0202 */
[----:B-1----:R-:W3:Y:S01]  /*0120*/  LDG.E R3, desc[UR4][R2.64] ;  /* 0x0000000402037981 */ /* 0x002ee2000c1e1900 */
[----:B------:R-:W-:-:S05]  /*0130*/  IMAD R5, R5, UR6, R5 ;  /* 0x0000000605057c24 */ /* 0x000fca000f8e0205 */
[----:B------:R-:W-:-:S04]  /*0140*/  IADD3 R0, P0, PT, R0, R5, RZ ;  /* 0x0000000500007210 */ /* 0x000fc80007f1e0ff */
[----:B------:R-:W-:Y:S02]  /*0150*/  LEA.HI.X.SX32 R5, R5, RZ, 0x1, P0 ;  /* 0x000000ff05057211 */ /* 0x000fe400000f0eff */
[----:B--2---:R-:W-:-:S04]  /*0160*/  LEA R4, P0, R0, UR8, 0x2 ;  /* 0x0000000800047c11 */ /* 0x004fc8000f8010ff */
[----:B------:R-:W-:-:S05]  /*0170*/  LEA.HI.X R5, R0, UR9, R5, 0x2, P0 ;  /* 0x0000000900057c11 */ /* 0x000fca00080f1405 */
[----:B---3--:R-:W-:Y:S01]  /*0180*/  STG.E desc[UR4][R4.64+0x4], R3 ;  /* 0x0000040304007986 */ /* 0x008fe2000c101904 */
[----:B------:R-:W-:Y:S05]  /*0190*/  EXIT ;  /* 0x000000000000794d */ /* 0x000fea0003800000 */
.L_x_39:
        /* <DEDUP_REMOVED lines=14> */
.L_x_52:


//--------------------- .text._Z13init_D_from_cPfS_ii --------------------------
	.section	.text._Z13init_D_from_cPfS_ii,"ax",@progbits
	.align	128
        .global         _Z13init_D_from_cPfS_ii
        .type           _Z13init_D_from_cPfS_ii,@function
        .size           _Z13init_D_from_cPfS_ii,(.L_x_53 - _Z13init_D_from_cPfS_ii)
        .other          _Z13init_D_from_cPfS_ii,@"STO_CUDA_ENTRY STV_DEFAULT"
_Z13init_D_from_cPfS_ii:
.text._Z13init_D_from_cPfS_ii:
        /* <DEDUP_REMOVED lines=9> */
[----:B------:R-:W1:Y:S01]  /*0090*/  LDCU.64 UR4, c[0x0][0x358] ;  /* 0x00006b00ff0477ac */ /* 0x000e620008000a00 */
[----:B------:R-:W2:Y:S06]  /*00a0*/  LDCU UR6, c[0x0][0x390] ;  /* 0x00007200ff0677ac */ /* 0x000eac0008000800 */
[----:B------:R-:W3:Y:S01]  /*00b0*/  LDC.64 R4, c[0x0][0x388] ;  /* 0x0000e200ff047b82 */ /* 0x000ee20000000a00 */
[----:B0-----:R-:W-:-:S06]  /*00c0*/  IMAD.WIDE R2, R7, 0x4, R2 ;  /* 0x0000000407027825 */ /* 0x001fcc00078e0202 */
[----:B-1----:R-:W4:Y:S01]  /*00d0*/  LDG.E R2, desc[UR4][R2.64] ;  /* 0x0000000402027981 */ /* 0x002f22000c1e1900 */
[----:B--2---:R-:W-:-:S04]  /*00e0*/  IMAD R7, R7, UR6, R7 ;  /* 0x0000000607077c24 */ /* 0x004fc8000f8e0207 */
[----:B---3--:R-:W-:-:S04]  /*00f0*/  IMAD.WIDE R4, R7, 0x4, R4 ;  /* 0x0000000407047825 */ /* 0x008fc800078e0204 */
[----:B----4-:R-:W-:-:S05]  /*0100*/  FADD R7, -R2, -RZ ;  /* 0x800000ff02077221 */ /* 0x010fca0000000100 */
[----:B------:R-:W-:Y:S01]  /*0110*/  STG.E desc[UR4][R4.64], R7 ;  /* 0x0000000704007986 */ /* 0x000fe2000c101904 */
[----:B------:R-:W-:Y:S05]  /*0120*/  EXIT ;  /* 0x000000000000794d */ /* 0x000fea0003800000 */
.L_x_40:
        /* <DEDUP_REMOVED lines=13> */
.L_x_53:


//--------------------- .nv.shared.reserved.0     --------------------------
	.section	.nv.shared.reserved.0,"aw",@nobits
	.weak		__nv_reservedSMEM_offset_0_alias
	.size		__nv_reservedSMEM_offset_0_alias, 0, 64
	.other		__nv_reservedSMEM_offset_0_alias,@"STO_CUDA_RESERVED_SHARED STV_DEFAULT"
__nv_reservedSMEM_offset_0_alias:
	.zero		0
	.zero		64


//--------------------- .nv.shared._Z10reduce_minPfiS_ --------------------------
	.section	.nv.shared._Z10reduce_minPfiS_,"aw",@nobits
	.sectionflags	@""
	.align	4
.nv.shared._Z10reduce_minPfiS_:
	.zero		2048


//--------------------- .nv.constant0._Z13compute_new_EPfS_iif --------------------------
	.section	.nv.constant0._Z13compute_new_EPfS_iif,"a",@progbits
	.sectionflags	@""
	.align	4
.nv.constant0._Z13compute_new_EPfS_iif:
	.zero		924


//--------------------- .nv.constant0._Z13compute_thetaPfS_S_PiiS0_ --------------------------
	.section	.nv.constant0._Z13compute_thetaPfS_S_PiiS0_,"a",@progbits
	.sectionflags	@""
	.align	4
.nv.constant0._Z13compute_thetaPfS_S_PiiS0_:
	.zero		944


//--------------------- .nv.constant0._Z6get_ixPfiPiS_ --------------------------
	.section	.nv.constant0._Z6get_ixPfiPiS_,"a",@progbits
	.sectionflags	@""
	.align	4
.nv.constant0._Z6get_ixPfiPiS_:
	.zero		928


//--------------------- .nv.constant0._Z10reduce_minPfiS_ --------------------------
	.section	.nv.constant0._Z10reduce_minPfiS_,"a",@progbits
	.sectionflags	@""
	.align	4
.nv.constant0._Z10reduce_minPfiS_:
	.zero		920


//--------------------- .nv.constant0._Z21extract_basis_columnsPfPiS_ii --------------------------
	.section	.nv.constant0._Z21extract_basis_columnsPfPiS_ii,"a",@progbits
	.sectionflags	@""
	.align	4
.nv.constant0._Z21extract_basis_columnsPfPiS_ii:
	.zero		928


//--------------------- .nv.constant0._Z21update_c_b_from_basisPfS_Pii --------------------------
	.section	.nv.constant0._Z21update_c_b_from_basisPfS_Pii,"a",@progbits
	.sectionflags	@""
	.align	4
.nv.constant0._Z21update_c_b_from_basisPfS_Pii:
	.zero		924


//--------------------- .nv.constant0._Z17init_phase1_costsPfii --------------------------
	.section	.nv.constant0._Z17init_phase1_costsPfii,"a",@progbits
	.sectionflags	@""
	.align	4
.nv.constant0._Z17init_phase1_costsPfii:
	.zero		912


//--------------------- .nv.constant0._Z10init_b_ixsPiii --------------------------
	.section	.nv.constant0._Z10init_b_ixsPiii,"a",@progbits
	.sectionflags	@""
	.align	4
.nv.constant0._Z10init_b_ixsPiii:
	.zero		912


//--------------------- .nv.constant0._Z6init_IPfi --------------------------
	.section	.nv.constant0._Z6init_IPfi,"a",@progbits
	.sectionflags	@""
	.align	4
.nv.constant0._Z6init_IPfi:
	.zero		908


//--------------------- .nv.constant0._Z13init_D_from_APfS_ii --------------------------
	.section	.nv.constant0._Z13init_D_from_APfS_ii,"a",@progbits
	.sectionflags	@""
	.align	4
.nv.constant0._Z13init_D_from_APfS_ii:
	.zero		920


//--------------------- .nv.constant0._Z13init_D_from_cPfS_ii --------------------------
	.section	.nv.constant0._Z13init_D_from_cPfS_ii,"a",@progbits
	.sectionflags	@""
	.align	4
.nv.constant0._Z13init_D_from_cPfS_ii:
	.zero		920


//--------------------- SYMBOLS --------------------------

	.type		.nv.reservedSmem.offset0,@object
	.size		.nv.reservedSmem.offset0,0x4
	.type		.nv.reservedSmem.cap,@object
	.size		.nv.reservedSmem.cap,0x4
